	.target	sm_90a

	.elftype	@"ET_EXEC"


//--------------------- .note.nv.tkinfo           --------------------------
	.section	.note.nv.tkinfo,"",@"SHT_NOTE"
	.sectionflags	@"SHF_NOTE_NV_TKINFO"
	.tkinfo
        /*0018*/ 	.word	0x00000002
        /*0030*/ 	.string	""
        /*0030*/ 	.string	"ptxas"
        /*0030*/ 	.string	"Cuda compilation tools, release 13.0, V13.0.88"
        /*0030*/ 	.string	"Build cuda_13.0.r13.0/compiler.36424714_0"
        /*0030*/ 	.string	"-v  -suppress-debug-info  -lineinfo  -arch sm_90a "



//--------------------- .note.nv.cuinfo           --------------------------
	.section	.note.nv.cuinfo,"",@"SHT_NOTE"
	.sectionflags	@"SHF_NOTE_NV_CUINFO"
        /*0018*/ 	.short	0x0002
        /*001a*/ 	.short	0x005a
        /*001c*/ 	.short	0x0082
	.zero		2


//--------------------- .nv.info                  --------------------------
	.section	.nv.info,"",@"SHT_CUDA_INFO"
	.align	4


	//----- nvinfo : EIATTR_REGCOUNT
	.align		4
        /*0000*/ 	.byte	0x04, 0x2f
        /*0002*/ 	.short	(.L_1 - .L_0)
	.align		4
.L_0:
        /*0004*/ 	.word	index@(gluon_wgmma)
        /*0008*/ 	.word	0x0000009a


	//----- nvinfo : EIATTR_FRAME_SIZE
	.align		4
.L_1:
        /*000c*/ 	.byte	0x04, 0x11
        /*000e*/ 	.short	(.L_3 - .L_2)
	.align		4
.L_2:
        /*0010*/ 	.word	index@(gluon_wgmma)
        /*0014*/ 	.word	0x00000000


	//----- nvinfo : EIATTR_MIN_STACK_SIZE
	.align		4
.L_3:
        /*0018*/ 	.byte	0x04, 0x12
        /*001a*/ 	.short	(.L_5 - .L_4)
	.align		4
.L_4:
        /*001c*/ 	.word	index@(gluon_wgmma)
        /*0020*/ 	.word	0x00000000
.L_5:


//--------------------- .nv.compat                --------------------------
	.section	.nv.compat,"",@"SHT_CUDA_COMPAT_INFO"
	.align	4
        /*0000*/ 	.byte	0x02, 0x09, 0x01, 0x00, 0x02, 0x02, 0x04, 0x00, 0x02, 0x05, 0x05, 0x00, 0x03, 0x07, 0x01, 0x01
        /*0010*/ 	.byte	0x02, 0x03, 0x03, 0x00, 0x02, 0x06, 0x01, 0x00, 0x04, 0x0b, 0x08, 0x00, 0x00, 0x00, 0x00, 0x00
        /*0020*/ 	.byte	0x00, 0x00, 0x00, 0x00


//--------------------- .nv.info.gluon_wgmma      --------------------------
	.section	.nv.info.gluon_wgmma,"",@"SHT_CUDA_INFO"
	.sectionflags	@""
	.align	4


	//----- nvinfo : EIATTR_CUDA_API_VERSION
	.align		4
        /*0000*/ 	.byte	0x04, 0x37
        /*0002*/ 	.short	(.L_7 - .L_6)
.L_6:
        /*0004*/ 	.word	0x00000082


	//----- nvinfo : EIATTR_KPARAM_INFO
	.align		4
.L_7:
        /*0008*/ 	.byte	0x04, 0x17
        /*000a*/ 	.short	(.L_9 - .L_8)
.L_8:
        /*000c*/ 	.word	0x00000000
        /*0010*/ 	.short	0x000a
        /*0012*/ 	.short	0x0048
        /*0014*/ 	.byte	0x00, 0xf4, 0x21, 0x00


	//----- nvinfo : EIATTR_KPARAM_INFO
	.align		4
.L_9:
        /*0018*/ 	.byte	0x04, 0x17
        /*001a*/ 	.short	(.L_11 - .L_10)
.L_10:
        /*001c*/ 	.word	0x00000000
        /*0020*/ 	.short	0x0009
        /*0022*/ 	.short	0x0040
        /*0024*/ 	.byte	0x00, 0xf4, 0x21, 0x00


	//----- nvinfo : EIATTR_KPARAM_INFO
	.align		4
.L_11:
        /*0028*/ 	.byte	0x04, 0x17
        /*002a*/ 	.short	(.L_13 - .L_12)
.L_12:
        /*002c*/ 	.word	0x00000000
        /*0030*/ 	.short	0x0008
        /*0032*/ 	.short	0x0038
        /*0034*/ 	.byte	0x00, 0xf0, 0x21, 0x00


	//----- nvinfo : EIATTR_KPARAM_INFO
	.align		4
.L_13:
        /*0038*/ 	.byte	0x04, 0x17
        /*003a*/ 	.short	(.L_15 - .L_14)
.L_14:
        /*003c*/ 	.word	0x00000000
        /*0040*/ 	.short	0x0007
        /*0042*/ 	.short	0x0030
        /*0044*/ 	.byte	0x00, 0xf0, 0x21, 0x00


	//----- nvinfo : EIATTR_KPARAM_INFO
	.align		4
.L_15:
        /*0048*/ 	.byte	0x04, 0x17
        /*004a*/ 	.short	(.L_17 - .L_16)
.L_16:
        /*004c*/ 	.word	0x00000000
        /*0050*/ 	.short	0x0006
        /*0052*/ 	.short	0x0028
        /*0054*/ 	.byte	0x00, 0xf0, 0x21, 0x00


	//----- nvinfo : EIATTR_KPARAM_INFO
	.align		4
.L_17:
        /*0058*/ 	.byte	0x04, 0x17
        /*005a*/ 	.short	(.L_19 - .L_18)
.L_18:
        /*005c*/ 	.word	0x00000000
        /*0060*/ 	.short	0x0005
        /*0062*/ 	.short	0x0020
        /*0064*/ 	.byte	0x00, 0xf0, 0x11, 0x00


	//----- nvinfo : EIATTR_KPARAM_INFO
	.align		4
.L_19:
        /*0068*/ 	.byte	0x04, 0x17
        /*006a*/ 	.short	(.L_21 - .L_20)
.L_20:
        /*006c*/ 	.word	0x00000000
        /*0070*/ 	.short	0x0004
        /*0072*/ 	.short	0x001c
        /*0074*/ 	.byte	0x00, 0xf0, 0x11, 0x00


	//----- nvinfo : EIATTR_KPARAM_INFO
	.align		4
.L_21:
        /*0078*/ 	.byte	0x04, 0x17
        /*007a*/ 	.short	(.L_23 - .L_22)
.L_22:
        /*007c*/ 	.word	0x00000000
        /*0080*/ 	.short	0x0003
        /*0082*/ 	.short	0x0018
        /*0084*/ 	.byte	0x00, 0xf0, 0x11, 0x00


	//----- nvinfo : EIATTR_KPARAM_INFO
	.align		4
.L_23:
        /*0088*/ 	.byte	0x04, 0x17
        /*008a*/ 	.short	(.L_25 - .L_24)
.L_24:
        /*008c*/ 	.word	0x00000000
        /*0090*/ 	.short	0x0002
        /*0092*/ 	.short	0x0010
        /*0094*/ 	.byte	0x00, 0xf4, 0x21, 0x00


	//----- nvinfo : EIATTR_KPARAM_INFO
	.align		4
.L_25:
        /*0098*/ 	.byte	0x04, 0x17
        /*009a*/ 	.short	(.L_27 - .L_26)
.L_26:
        /*009c*/ 	.word	0x00000000
        /*00a0*/ 	.short	0x0001
        /*00a2*/ 	.short	0x0008
        /*00a4*/ 	.byte	0x00, 0xf4, 0x21, 0x00


	//----- nvinfo : EIATTR_KPARAM_INFO
	.align		4
.L_27:
        /*00a8*/ 	.byte	0x04, 0x17
        /*00aa*/ 	.short	(.L_29 - .L_28)
.L_28:
        /*00ac*/ 	.word	0x00000000
        /*00b0*/ 	.short	0x0000
        /*00b2*/ 	.short	0x0000
        /*00b4*/ 	.byte	0x00, 0xf4, 0x21, 0x00


	//----- nvinfo : EIATTR_SPARSE_MMA_MASK
	.align		4
.L_29:
        /*00b8*/ 	.byte	0x03, 0x50
        /*00ba*/ 	.short	0x0000


	//----- nvinfo : EIATTR_MAXREG_COUNT
	.align		4
        /*00bc*/ 	.byte	0x03, 0x1b
        /*00be*/ 	.short	0x00ff


	//----- nvinfo : EIATTR_NUM_BARRIERS
	.align		4
        /*00c0*/ 	.byte	0x02, 0x4c
        /*00c2*/ 	.byte	0x01
	.zero		1


	//----- nvinfo : EIATTR_MERCURY_ISA_VERSION
	.align		4
        /*00c4*/ 	.byte	0x03, 0x5f
        /*00c6*/ 	.short	0x0101


	//----- nvinfo : EIATTR_INT_WARP_WIDE_INSTR_OFFSETS
	.align		4
        /*00c8*/ 	.byte	0x04, 0x31
        /*00ca*/ 	.short	(.L_31 - .L_30)


	//   ....[0]....
.L_30:
        /*00cc*/ 	.word	0x00001310


	//   ....[1]....
        /*00d0*/ 	.word	0x00001330


	//   ....[2]....
        /*00d4*/ 	.word	0x000013e0


	//   ....[3]....
        /*00d8*/ 	.word	0x00001cf0


	//   ....[4]....
        /*00dc*/ 	.word	0x00001d00


	//   ....[5]....
        /*00e0*/ 	.word	0x00001d80


	//   ....[6]....
        /*00e4*/ 	.word	0x00001d90


	//   ....[7]....
        /*00e8*/ 	.word	0x000022f0


	//   ....[8]....
        /*00ec*/ 	.word	0x00002370


	//----- nvinfo : EIATTR_COOP_GROUP_MASK_REGIDS
	.align		4
.L_31:
        /*00f0*/ 	.byte	0x04, 0x29
        /*00f2*/ 	.short	(.L_33 - .L_32)


	//   ....[0]....
.L_32:
        /*00f4*/ 	.word	0xffffffff


	//   ....[1]....
        /*00f8*/ 	.word	0xffffffff


	//   ....[2]....
        /*00fc*/ 	.word	0xffffffff


	//----- nvinfo : EIATTR_COOP_GROUP_INSTR_OFFSETS
	.align		4
.L_33:
        /*0100*/ 	.byte	0x04, 0x28
        /*0102*/ 	.short	(.L_35 - .L_34)


	//   ....[0]....
.L_34:
        /*0104*/ 	.word	0x00000150


	//   ....[1]....
        /*0108*/ 	.word	0x00000730


	//   ....[2]....
        /*010c*/ 	.word	0x00000ce0


	//----- nvinfo : EIATTR_MBARRIER_INSTR_OFFSETS
	.align		4
.L_35:
        /*0110*/ 	.byte	0x04, 0x39
        /*0112*/ 	.short	(.L_37 - .L_36)


	//   ....[0]....
.L_36:
        /*0114*/ 	.word	0x00001480
        /*0118*/ 	.word	0x000000ff
        /*011c*/ 	.word	0x00008000
        /*0120*/ 	.short	0x0100
        /*0122*/ 	.byte	0x14
	.zero		1


	//   ....[1]....
        /*0124*/ 	.word	0x00001610
        /*0128*/ 	.word	0x000000ff
        /*012c*/ 	.word	0x00008008
        /*0130*/ 	.short	0x0100
        /*0132*/ 	.byte	0x14
	.zero		1


	//   ....[2]....
        /*0134*/ 	.word	0x00001e80
        /*0138*/ 	.word	0x000000ff
        /*013c*/ 	.word	0x00008000
        /*0140*/ 	.short	0x010a
        /*0142*/ 	.byte	0x22
	.zero		1


	//   ....[3]....
        /*0144*/ 	.word	0x00002180
        /*0148*/ 	.word	0x000000ff
        /*014c*/ 	.word	0x00008000
        /*0150*/ 	.short	0x0108
        /*0152*/ 	.byte	0x14
	.zero		1


	//   ....[4]....
        /*0154*/ 	.word	0x00002280
        /*0158*/ 	.word	0x000000ff
        /*015c*/ 	.word	0x00008008
        /*0160*/ 	.short	0x0108
        /*0162*/ 	.byte	0x14
	.zero		1


	//   ....[5]....
        /*0164*/ 	.word	0x00002780
        /*0168*/ 	.word	0x000000ff
        /*016c*/ 	.word	0x00008000
        /*0170*/ 	.short	0x010a
        /*0172*/ 	.byte	0x22
	.zero		1


	//----- nvinfo : EIATTR_NUM_MBARRIERS
	.align		4
.L_37:
        /*0174*/ 	.byte	0x03, 0x38
        /*0176*/ 	.short	0x0002


	//----- nvinfo : EIATTR_EXIT_INSTR_OFFSETS
	.align		4
        /*0178*/ 	.byte	0x04, 0x1c
        /*017a*/ 	.short	(.L_39 - .L_38)


	//   ....[0]....
.L_38:
        /*017c*/ 	.word	0x00002770


	//----- nvinfo : EIATTR_REQNTID
	.align		4
.L_39:
        /*0180*/ 	.byte	0x04, 0x10
        /*0182*/ 	.short	(.L_41 - .L_40)
.L_40:
        /*0184*/ 	.word	0x00000080
        /*0188*/ 	.word	0x00000001
        /*018c*/ 	.word	0x00000001


	//----- nvinfo : EIATTR_CRS_STACK_SIZE
	.align		4
.L_41:
        /*0190*/ 	.byte	0x04, 0x1e
        /*0192*/ 	.short	(.L_43 - .L_42)
.L_42:
        /*0194*/ 	.word	0x00000000


	//----- nvinfo : EIATTR_CBANK_PARAM_SIZE
	.align		4
.L_43:
        /*0198*/ 	.byte	0x03, 0x19
        /*019a*/ 	.short	0x0050


	//----- nvinfo : EIATTR_PARAM_CBANK
	.align		4
        /*019c*/ 	.byte	0x04, 0x0a
        /*019e*/ 	.short	(.L_45 - .L_44)
	.align		4
.L_44:
        /*01a0*/ 	.word	index@(.nv.constant0.gluon_wgmma)
        /*01a4*/ 	.short	0x0210
        /*01a6*/ 	.short	0x0050


	//----- nvinfo : EIATTR_SW_WAR
	.align		4
.L_45:
        /*01a8*/ 	.byte	0x04, 0x36
        /*01aa*/ 	.short	(.L_47 - .L_46)
.L_46:
        /*01ac*/ 	.word	0x00000008
.L_47:


//--------------------- .nv.callgraph             --------------------------
	.section	.nv.callgraph,"",@"SHT_CUDA_CALLGRAPH"
	.align	4
	.sectionentsize	8
	.align		4
        /*0000*/ 	.word	0x00000000
	.align		4
        /*0004*/ 	.word	0xffffffff
	.align		4
        /*0008*/ 	.word	0x00000000
	.align		4
        /*000c*/ 	.word	0xfffffffe
	.align		4
        /*0010*/ 	.word	0x00000000
	.align		4
        /*0014*/ 	.word	0xfffffffd
	.align		4
        /*0018*/ 	.word	0x00000000
	.align		4
        /*001c*/ 	.word	0xfffffffc


//--------------------- .text.gluon_wgmma         --------------------------
	.section	.text.gluon_wgmma,"ax",@progbits
	.align	128
        .global         gluon_wgmma
        .type           gluon_wgmma,@function
        .size           gluon_wgmma,(.L_x_52 - gluon_wgmma)
        .other          gluon_wgmma,@"STO_CUDA_ENTRY STV_DEFAULT"
gluon_wgmma:
.text.gluon_wgmma:
[----:B------:R-:W-:Y:S01]  /*0000*/  LDC R1, c[0x0][0x28] ;  /* 0x00000a00ff017b82 */ /* 0x000fe20000000800 */
[----:B------:R-:W1:Y:S07]  /*0010*/  S2R R0, SR_TID.X ;  /* 0x0000000000007919 */ /* 0x000e6e0000002100 */
[----:B------:R-:W2:Y:S01]  /*0020*/  S2UR UR4, SR_CgaCtaId ;  /* 0x00000000000479c3 */ /* 0x000ea20000008800 */
[----:B------:R-:W-:Y:S01]  /*0030*/  UMOV UR20, 0x400 ;  /* 0x0000040000147882 */ /* 0x000fe20000000000 */
[----:B------:R-:W-:Y:S01]  /*0040*/  ULDC UR6, c[0x0][0xc] ;  /* 0x0000030000067ab9 */ /* 0x000fe20000000800 */
[----:B------:R-:W-:Y:S01]  /*0050*/  ULDC.64 UR26, c[0x0][0x250] ;  /* 0x00009400001a7ab9 */ /* 0x000fe20000000a00 */
[----:B------:R-:W-:Y:S04]  /*0060*/  BSSY B0, `(.L_x_0) ;  /* 0x000001f000007945 */ /* 0x000fe80003800000 */
[----:B------:R-:W3:Y:S08]  /*0070*/  LDC R5, c[0x0][0x228] ;  /* 0x00008a00ff057b82 */ /* 0x000ef00000000800 */
[----:B------:R-:W4:Y:S08]  /*0080*/  LDC R13, c[0x0][0x230] ;  /* 0x00008c00ff0d7b82 */ /* 0x000f300000000800 */
[----:B------:R-:W-:Y:S01]  /*0090*/  S2UR UR32, SR_CTAID.Y ;  /* 0x00000000002079c3 */ /* 0x000fe20000002600 */
[----:B--2---:R-:W-:-:S03]  /*00a0*/  ULEA UR20, UR4, UR20, 0x18 ;  /* 0x0000001404147291 */ /* 0x004fc6000f8ec03f */
[----:B------:R-:W-:Y:S01]  /*00b0*/  ULDC UR4, c[0x0][0x10] ;  /* 0x0000040000047ab9 */ /* 0x000fe20000000800 */
[----:B-1----:R-:W-:-:S03]  /*00c0*/  LOP3.LUT R4, R0, 0x7f, RZ, 0xc0, !PT ;  /* 0x0000007f00047812 */ /* 0x002fc600078ec0ff */
[----:B------:R-:W1:Y:S01]  /*00d0*/  S2UR UR5, SR_CTAID.Z ;  /* 0x00000000000579c3 */ /* 0x000e620000002700 */
[----:B---3--:R-:W-:Y:S01]  /*00e0*/  VIADD R5, R5, 0xffffffff ;  /* 0xffffffff05057836 */ /* 0x008fe20000000000 */
[C---:B------:R-:W-:Y:S02]  /*00f0*/  ISETP.GE.U32.AND P0, PT, R4.reuse, 0x20, PT ;  /* 0x000000200400780c */ /* 0x040fe40003f06070 */
[C---:B------:R-:W-:Y:S02]  /*0100*/  ISETP.NE.U32.AND P2, PT, R4.reuse, RZ, PT ;  /* 0x000000ff0400720c */ /* 0x040fe40003f45070 */
[----:B------:R-:W-:Y:S02]  /*0110*/  LEA R12, R4, UR20, 0x2 ;  /* 0x00000014040c7c11 */ /* 0x000fe4000f8e10ff */
[----:B------:R-:W2:Y:S01]  /*0120*/  S2UR UR29, SR_CTAID.X ;  /* 0x00000000001d79c3 */ /* 0x000ea20000002500 */
[----:B----4-:R-:W-:-:S06]  /*0130*/  VIADD R10, R13, 0xffffffff ;  /* 0xffffffff0d0a7836 */ /* 0x010fcc0000000000 */
[----:B------:R3:W-:Y:S01]  /*0140*/  @!P0 STS [R12], RZ ;  /* 0x000000ff0c008388 */ /* 0x0007e20000000800 */
[----:B------:R-:W-:-:S03]  /*0150*/  NOP ;  /* 0x0000000000007918 */ /* 0x000fc60000000000 */
[----:B------:R3:W-:Y:S01]  /*0160*/  @!P2 STS [UR20+0x24], R5 ;  /* 0x00002405ff00a988 */ /* 0x0007e20008000814 */
[----:B-1----:R-:W-:-:S03]  /*0170*/  UIMAD UR4, UR5, UR4, UR32 ;  /* 0x00000004050472a4 */ /* 0x002fc6000f8e0220 */
[----:B------:R3:W-:Y:S01]  /*0180*/  @!P2 STS [UR20+0x20], R10 ;  /* 0x0000200aff00a988 */ /* 0x0007e20008000814 */
[----:B--2---:R-:W-:-:S04]  /*0190*/  UIMAD UR4, UR4, UR6, UR29 ;  /* 0x00000006040472a4 */ /* 0x004fc8000f8e021d */
[----:B------:R-:W-:-:S03]  /*01a0*/  UIMAD UR5, UR4, 0x180, URZ ;  /* 0x00000180040578a4 */ /* 0x000fc6000f8e023f */
[----:B------:R-:W-:Y:S01]  /*01b0*/  UMOV UR4, URZ ;  /* 0x0000003f00047c82 */ /* 0x000fe20008000000 */
[----:B------:R-:W-:-:S04]  /*01c0*/  UIADD3 UR22, UP0, UR5, UR26, URZ ;  /* 0x0000001a05167290 */ /* 0x000fc8000ff1e03f */
[----:B------:R-:W-:Y:S01]  /*01d0*/  ULEA.HI.X.SX32 UR21, UR5, UR27, 0x1, UP0 ;  /* 0x0000001b05157291 */ /* 0x000fe200080f0e3f */
[----:B---3--:R-:W-:Y:S11]  /*01e0*/  @P2 BRA `(.L_x_1) ;  /* 0x0000000000182947 */ /* 0x008ff60003800000 */
[----:B------:R-:W1:Y:S01]  /*01f0*/  LDS R2, [UR20+0x8] ;  /* 0x00000814ff027984 */ /* 0x000e620008000800 */
[----:B------:R-:W2:Y:S01]  /*0200*/  LDC.64 R6, c[0x0][0x210] ;  /* 0x00008400ff067b82 */ /* 0x000ea20000000a00 */
[----:B------:R-:W-:Y:S02]  /*0210*/  IMAD.MOV.U32 R3, RZ, RZ, 0x70 ;  /* 0x00000070ff037424 */ /* 0x000fe400078e00ff */
[----:B--2---:R2:W-:Y:S03]  /*0220*/  STS.64 [UR20], R6 ;  /* 0x00000006ff007988 */ /* 0x0045e60008000a14 */
[----:B-1----:R-:W-:-:S05]  /*0230*/  LOP3.LUT R2, R2, 0x10, R3, 0xd8, !PT ;  /* 0x0000001002027812 */ /* 0x002fca00078ed803 */
[----:B------:R2:W-:Y:S02]  /*0240*/  STS [UR20+0x8], R2 ;  /* 0x00000802ff007988 */ /* 0x0005e40008000814 */
.L_x_1:
[----:B------:R-:W-:Y:S05]  /*0250*/  BSYNC B0 ;  /* 0x0000000000007941 */ /* 0x000fea0003800000 */
.L_x_0:
[----:B------:R-:W-:Y:S04]  /*0260*/  BSSY B0, `(.L_x_2) ;  /* 0x000000a000007945 */ /* 0x000fe80003800000 */
[----:B------:R-:W-:Y:S05]  /*0270*/  @P2 BRA `(.L_x_3) ;  /* 0x0000000000202947 */ /* 0x000fea0003800000 */
[----:B--2---:R-:W1:Y:S01]  /*0280*/  LDS R2, [UR20+0x34] ;  /* 0x00003414ff027984 */ /* 0x004e620008000800 */
[----:B------:R-:W-:Y:S02]  /*0290*/  IMAD.MOV.U32 R3, RZ, RZ, 0x1f000000 ;  /* 0x1f000000ff037424 */ /* 0x000fe400078e00ff */
[----:B------:R-:W-:Y:S01]  /*02a0*/  @!P2 IMAD.MOV.U32 R6, RZ, RZ, 0x7f ;  /* 0x0000007fff06a424 */ /* 0x000fe200078e00ff */
[----:B------:R-:W2:Y:S02]  /*02b0*/  @!P2 LDS R7, [UR20+0x38] ;  /* 0x00003814ff07a984 */ /* 0x000ea40008000800 */
[----:B-1----:R-:W-:Y:S02]  /*02c0*/  LOP3.LUT R2, R2, 0xff000000, R3, 0xb8, !PT ;  /* 0xff00000002027812 */ /* 0x002fe400078eb803 */
[----:B--2---:R-:W-:-:S03]  /*02d0*/  @!P2 LOP3.LUT R3, R7, 0xff, R6, 0xb8, !PT ;  /* 0x000000ff0703a812 */ /* 0x004fc600078eb806 */
[----:B------:R1:W-:Y:S04]  /*02e0*/  STS [UR20+0x34], R2 ;  /* 0x00003402ff007988 */ /* 0x0003e80008000814 */
[----:B------:R1:W-:Y:S02]  /*02f0*/  @!P2 STS [UR20+0x38], R3 ;  /* 0x00003803ff00a988 */ /* 0x0003e40008000814 */
.L_x_3:
[----:B------:R-:W-:Y:S05]  /*0300*/  BSYNC B0 ;  /* 0x0000000000007941 */ /* 0x000fea0003800000 */
.L_x_2:
[----:B------:R-:W-:Y:S04]  /*0310*/  BSSY B0, `(.L_x_4) ;  /* 0x000000e000007945 */ /* 0x000fe80003800000 */
[----:B------:R-:W-:Y:S05]  /*0320*/  @P2 BRA `(.L_x_5) ;  /* 0x0000000000302947 */ /* 0x000fea0003800000 */
[----:B-1----:R-:W1:Y:S01]  /*0330*/  LDS R3, [UR20+0x34] ;  /* 0x00003414ff037984 */ /* 0x002e620008000800 */
[----:B--2---:R-:W2:Y:S03]  /*0340*/  LDC.64 R6, c[0x0][0x238] ;  /* 0x00008e00ff067b82 */ /* 0x004ea60000000a00 */
[----:B------:R-:W3:Y:S01]  /*0350*/  LDS R2, [UR20+0x1c] ;  /* 0x00001c14ff027984 */ /* 0x000ee20008000800 */
[C---:B--2---:R-:W-:Y:S01]  /*0360*/  SHF.L.U64.HI R7, R6.reuse, 0x1, R7 ;  /* 0x0000000106077819 */ /* 0x044fe20000010207 */
[----:B------:R-:W-:-:S03]  /*0370*/  IMAD.SHL.U32 R6, R6, 0x2, RZ ;  /* 0x0000000206067824 */ /* 0x000fc600078e00ff */
[--C-:B------:R-:W-:Y:S02]  /*0380*/  SHF.R.U32.HI R9, RZ, 0x4, R7.reuse ;  /* 0x00000004ff097819 */ /* 0x100fe40000011607 */
[----:B------:R-:W-:-:S05]  /*0390*/  SHF.R.U64 R6, R6, 0x4, R7 ;  /* 0x0000000406067819 */ /* 0x000fca0000001207 */
[----:B------:R4:W-:Y:S01]  /*03a0*/  STS [UR20+0xc], R6 ;  /* 0x00000c06ff007988 */ /* 0x0009e20008000814 */
[----:B-1----:R-:W-:Y:S02]  /*03b0*/  LOP3.LUT R3, R3, 0x7, RZ, 0xb8, !PT ;  /* 0x0000000703037812 */ /* 0x002fe400078eb8ff */
[----:B---3--:R-:W-:-:S03]  /*03c0*/  LOP3.LUT R2, R2, 0xf, R9, 0xb8, !PT ;  /* 0x0000000f02027812 */ /* 0x008fc600078eb809 */
[----:B------:R4:W-:Y:S04]  /*03d0*/  STS [UR20+0x34], R3 ;  /* 0x00003403ff007988 */ /* 0x0009e80008000814 */
[----:B------:R4:W-:Y:S02]  /*03e0*/  STS [UR20+0x1c], R2 ;  /* 0x00001c02ff007988 */ /* 0x0009e40008000814 */
.L_x_5:
[----:B------:R-:W-:Y:S05]  /*03f0*/  BSYNC B0 ;  /* 0x0000000000007941 */ /* 0x000fea0003800000 */
.L_x_4:
[----:B------:R-:W-:Y:S04]  /*0400*/  BSSY B1, `(.L_x_6) ;  /* 0x000001a000017945 */ /* 0x000fe80003800000 */
[----:B------:R-:W-:Y:S04]  /*0410*/  BSSY B0, `(.L_x_7) ;  /* 0x0000015000007945 */ /* 0x000fe80003800000 */
[----:B------:R-:W-:Y:S05]  /*0420*/  @P2 BRA `(.L_x_8) ;  /* 0x0000000000202947 */ /* 0x000fea0003800000 */
[----:B-12-4-:R-:W1:Y:S02]  /*0430*/  LDS R2, [UR20+0x34] ;  /* 0x00003414ff027984 */ /* 0x016e640008000800 */
[----:B-1----:R-:W-:-:S05]  /*0440*/  LOP3.LUT R2, R2, 0x38, RZ, 0xb8, !PT ;  /* 0x0000003802027812 */ /* 0x002fca00078eb8ff */
[----:B------:R1:W-:Y:S01]  /*0450*/  STS [UR20+0x34], R2 ;  /* 0x00003402ff007988 */ /* 0x0003e20008000814 */
[----:B------:R-:W-:Y:S05]  /*0460*/  @P2 BRA `(.L_x_9) ;  /* 0x0000000000202947 */ /* 0x000fea0003800000 */
[----:B-1----:R-:W1:Y:S01]  /*0470*/  LDS R2, [UR20+0x8] ;  /* 0x00000814ff027984 */ /* 0x002e620008000800 */
[----:B------:R-:W-:-:S05]  /*0480*/  IMAD.MOV.U32 R3, RZ, RZ, 0x780 ;  /* 0x00000780ff037424 */ /* 0x000fca00078e00ff */
[----:B-1----:R-:W-:-:S05]  /*0490*/  LOP3.LUT R2, R2, 0x500, R3, 0xd8, !PT ;  /* 0x0000050002027812 */ /* 0x002fca00078ed803 */
[----:B------:R3:W-:Y:S02]  /*04a0*/  STS [UR20+0x8], R2 ;  /* 0x00000802ff007988 */ /* 0x0007e40008000814 */
.L_x_8:
[----:B------:R-:W-:Y:S05]  /*04b0*/  @P2 BRA `(.L_x_10) ;  /* 0x0000000000282947 */ /* 0x000fea0003800000 */
[----:B-1234-:R-:W1:Y:S02]  /*04c0*/  LDS R2, [UR20+0x8] ;  /* 0x00000814ff027984 */ /* 0x01ee640008000800 */
[----:B-1----:R-:W-:-:S05]  /*04d0*/  LOP3.LUT R2, R2, 0x1800, RZ, 0xb8, !PT ;  /* 0x0000180002027812 */ /* 0x002fca00078eb8ff */
[----:B------:R2:W-:Y:S02]  /*04e0*/  STS [UR20+0x8], R2 ;  /* 0x00000802ff007988 */ /* 0x0005e40008000814 */
.L_x_9:
[----:B------:R-:W-:Y:S05]  /*04f0*/  @P2 BREAK B0 ;  /* 0x0000000000002942 */ /* 0x000fea0003800000 */
[----:B------:R-:W-:Y:S05]  /*0500*/  @P2 BRA `(.L_x_11) ;  /* 0x0000000000242947 */ /* 0x000fea0003800000 */
[----:B------:R-:W3:Y:S01]  /*0510*/  LDS R3, [UR20+0x8] ;  /* 0x00000814ff037984 */ /* 0x000ee20008000800 */
[----:B-12---:R-:W-:-:S05]  /*0520*/  IMAD.MOV.U32 R2, RZ, RZ, 0x6000 ;  /* 0x00006000ff027424 */ /* 0x006fca00078e00ff */
[----:B---3--:R-:W-:-:S04]  /*0530*/  LOP3.LUT R2, R3, 0x4000, R2, 0xd8, !PT ;  /* 0x0000400003027812 */ /* 0x008fc800078ed802 */
[----:B------:R-:W-:-:S05]  /*0540*/  LOP3.LUT R2, R2, 0x400000, RZ, 0xb8, !PT ;  /* 0x0040000002027812 */ /* 0x000fca00078eb8ff */
[----:B------:R5:W-:Y:S02]  /*0550*/  STS [UR20+0x8], R2 ;  /* 0x00000802ff007988 */ /* 0x000be40008000814 */
.L_x_10:
[----:B------:R-:W-:Y:S05]  /*0560*/  BSYNC B0 ;  /* 0x0000000000007941 */ /* 0x000fea0003800000 */
.L_x_7:
[----:B-12345:R-:W1:Y:S02]  /*0570*/  @!P2 LDS R2, [UR20+0x8] ;  /* 0x00000814ff02a984 */ /* 0x03ee640008000800 */
[----:B-1----:R-:W-:-:S05]  /*0580*/  @!P2 LOP3.LUT R2, R2, 0x8000, RZ, 0xb8, !PT ;  /* 0x000080000202a812 */ /* 0x002fca00078eb8ff */
[----:B------:R3:W-:Y:S02]  /*0590*/  @!P2 STS [UR20+0x8], R2 ;  /* 0x00000802ff00a988 */ /* 0x0007e40008000814 */
.L_x_11:
[----:B------:R-:W-:Y:S05]  /*05a0*/  BSYNC B1 ;  /* 0x0000000000017941 */ /* 0x000fea0003800000 */
.L_x_6:
[----:B------:R-:W-:Y:S05]  /*05b0*/  WARPSYNC.ALL ;  /* 0x0000000000007948 */ /* 0x000fea0003800000 */
[----:B------:R-:W4:Y:S02]  /*05c0*/  LDC R6, c[0x0][0x22c] ;  /* 0x00008b00ff067b82 */ /* 0x000f240000000800 */
[----:B----4-:R-:W-:Y:S01]  /*05d0*/  VIADD R6, R6, 0xffffffff ;  /* 0xffffffff06067836 */ /* 0x010fe20000000000 */
[----:B------:R-:W-:Y:S06]  /*05e0*/  @P0 BRA `(.L_x_12) ;  /* 0x00000000002c0947 */ /* 0x000fec0003800000 */
[----:B-123--:R-:W1:Y:S01]  /*05f0*/  S2R R2, SR_LANEID ;  /* 0x0000000000027919 */ /* 0x00ee620000000000 */
[----:B------:R-:W-:Y:S05]  /*0600*/  WARPSYNC.ALL ;  /* 0x0000000000007948 */ /* 0x000fea0003800000 */
[----:B-1----:R-:W-:-:S05]  /*0610*/  IMAD.SHL.U32 R7, R2, 0x4, RZ ;  /* 0x0000000402077824 */ /* 0x002fca00078e00ff */
[----:B------:R-:W1:Y:S01]  /*0620*/  LDS R9, [R7+UR20] ;  /* 0x0000001407097984 */ /* 0x000e620008000800 */
[----:B------:R-:W-:Y:S01]  /*0630*/  IADD3 R2, P1, R7, UR22, RZ ;  /* 0x0000001607027c10 */ /* 0x000fe2000ff3e0ff */
[----:B------:R-:W-:-:S04]  /*0640*/  UMOV UR23, UR21 ;  /* 0x0000001500177c82 */ /* 0x000fc80008000000 */
[----:B------:R-:W-:-:S05]  /*0650*/  IMAD.X R3, RZ, RZ, UR21, P1 ;  /* 0x00000015ff037e24 */ /* 0x000fca00088e06ff */
[----:B-1----:R4:W5:Y:S01]  /*0660*/  ATOMG.E.EXCH.STRONG.GPU PT, RZ, [R2], R9 ;  /* 0x0000000902ff73a8 */ /* 0x00296200041ee100 */
[----:B------:R-:W-:-:S04]  /*0670*/  DEPBAR {5,4,3,2,1,0} ;  /* 0x0000003f0000791a */ /* 0x000fc80000000000 */
[----:B------:R4:W-:Y:S01]  /*0680*/  UTMACCTL.IV [UR22] ;  /* 0x00000000160079b9 */ /* 0x0009e20008000000 */
[----:B------:R-:W-:Y:S01]  /*0690*/  NOP ;  /* 0x0000000000007918 */ /* 0x000fe20000000000 */
.L_x_12:
[----:B------:R-:W-:Y:S05]  /*06a0*/  @P0 BRA `(.L_x_13) ;  /* 0x00000000000c0947 */ /* 0x000fea0003800000 */
[----:B------:R0:W-:Y:S01]  /*06b0*/  UTMACMDFLUSH ;  /* 0x00000000000079b7 */ /* 0x0001e20000000000 */
[----:B------:R-:W-:Y:S05]  /*06c0*/  @P0 BRA `(.L_x_13) ;  /* 0x0000000000040947 */ /* 0x000fea0003800000 */
[----:B------:R-:W-:-:S04]  /*06d0*/  DEPBAR.LE SB0, 0x0 ;  /* 0x000080000000791a */ /* 0x000fc80000000000 */
.L_x_13:
[----:B------:R-:W-:Y:S05]  /*06e0*/  WARPSYNC.ALL ;  /* 0x0000000000007948 */ /* 0x000fea0003800000 */
[----:B-----5:R-:W-:Y:S06]  /*06f0*/  BAR.SYNC.DEFER_BLOCKING 0x0 ;  /* 0x0000000000007b1d */ /* 0x020fec0000010000 */
[----:B------:R-:W-:Y:S02]  /*0700*/  BSSY B1, `(.L_x_14) ;  /* 0x000000b000017945 */ /* 0x000fe40003800000 */
[----:B------:R-:W-:Y:S06]  /*0710*/  BAR.SYNC.DEFER_BLOCKING 0x0 ;  /* 0x0000000000007b1d */ /* 0x000fec0000010000 */
[----:B------:R5:W-:Y:S01]  /*0720*/  @!P0 STS [R12], RZ ;  /* 0x000000ff0c008388 */ /* 0x000be20000000800 */
[----:B------:R-:W-:Y:S01]  /*0730*/  NOP ;  /* 0x0000000000007918 */ /* 0x000fe20000000000 */
[----:B------:R-:W-:Y:S05]  /*0740*/  @P2 BRA `(.L_x_15) ;  /* 0x0000000000182947 */ /* 0x000fea0003800000 */
[----:B-1234-:R-:W1:Y:S01]  /*0750*/  LDS R2, [UR20+0x8] ;  /* 0x00000814ff027984 */ /* 0x01ee620008000800 */
[----:B------:R-:W2:Y:S01]  /*0760*/  LDC.64 R8, c[0x0][0x218] ;  /* 0x00008600ff087b82 */ /* 0x000ea20000000a00 */
[----:B------:R-:W-:Y:S02]  /*0770*/  IMAD.MOV.U32 R3, RZ, RZ, 0x70 ;  /* 0x00000070ff037424 */ /* 0x000fe400078e00ff */
[----:B--2---:R2:W-:Y:S03]  /*0780*/  STS.64 [UR20], R8 ;  /* 0x00000008ff007988 */ /* 0x0045e60008000a14 */
[----:B-1----:R-:W-:-:S05]  /*0790*/  LOP3.LUT R2, R2, 0x10, R3, 0xd8, !PT ;  /* 0x0000001002027812 */ /* 0x002fca00078ed803 */
[----:B------:R2:W-:Y:S02]  /*07a0*/  STS [UR20+0x8], R2 ;  /* 0x00000802ff007988 */ /* 0x0005e40008000814 */
.L_x_15:
[----:B----4-:R-:W-:Y:S05]  /*07b0*/  BSYNC B1 ;  /* 0x0000000000017941 */ /* 0x010fea0003800000 */
.L_x_14:
[----:B------:R-:W-:Y:S04]  /*07c0*/  BSSY B1, `(.L_x_16) ;  /* 0x000000a000017945 */ /* 0x000fe80003800000 */
[----:B------:R-:W-:Y:S05]  /*07d0*/  @P2 BRA `(.L_x_17) ;  /* 0x0000000000202947 */ /* 0x000fea0003800000 */
[----:B-123--:R-:W1:Y:S01]  /*07e0*/  LDS R2, [UR20+0x34] ;  /* 0x00003414ff027984 */ /* 0x00ee620008000800 */
[----:B------:R-:W-:Y:S02]  /*07f0*/  IMAD.MOV.U32 R3, RZ, RZ, 0x3f000000 ;  /* 0x3f000000ff037424 */ /* 0x000fe400078e00ff */
[----:B------:R-:W-:Y:S01]  /*0800*/  @!P2 IMAD.MOV.U32 R7, RZ, RZ, 0x1f ;  /* 0x0000001fff07a424 */ /* 0x000fe200078e00ff */
[----:B------:R-:W2:Y:S02]  /*0810*/  @!P2 LDS R8, [UR20+0x38] ;  /* 0x00003814ff08a984 */ /* 0x000ea40008000800 */
[----:B-1----:R-:W-:Y:S02]  /*0820*/  LOP3.LUT R2, R2, 0xff000000, R3, 0xb8, !PT ;  /* 0xff00000002027812 */ /* 0x002fe400078eb803 */
[----:B--2---:R-:W-:-:S03]  /*0830*/  @!P2 LOP3.LUT R3, R8, 0xff, R7, 0xb8, !PT ;  /* 0x000000ff0803a812 */ /* 0x004fc600078eb807 */
[----:B------:R4:W-:Y:S04]  /*0840*/  STS [UR20+0x34], R2 ;  /* 0x00003402ff007988 */ /* 0x0009e80008000814 */
[----:B------:R4:W-:Y:S02]  /*0850*/  @!P2 STS [UR20+0x38], R3 ;  /* 0x00003803ff00a988 */ /* 0x0009e40008000814 */
.L_x_17:
[----:B------:R-:W-:Y:S05]  /*0860*/  BSYNC B1 ;  /* 0x0000000000017941 */ /* 0x000fea0003800000 */
.L_x_16:
[----:B------:R-:W-:Y:S04]  /*0870*/  BSSY B1, `(.L_x_18) ;  /* 0x0000004000017945 */ /* 0x000fe80003800000 */
[----:B------:R-:W-:Y:S05]  /*0880*/  @P2 BRA `(.L_x_19) ;  /* 0x0000000000082947 */ /* 0x000fea0003800000 */
[----:B------:R1:W-:Y:S04]  /*0890*/  STS [UR20+0x24], R10 ;  /* 0x0000240aff007988 */ /* 0x0003e80008000814 */
[----:B------:R1:W-:Y:S02]  /*08a0*/  STS [UR20+0x20], R6 ;  /* 0x00002006ff007988 */ /* 0x0003e40008000814 */
.L_x_19:
[----:B------:R-:W-:Y:S05]  /*08b0*/  BSYNC B1 ;  /* 0x0000000000017941 */ /* 0x000fea0003800000 */
.L_x_18:
[----:B------:R-:W-:Y:S04]  /*08c0*/  BSSY B1, `(.L_x_20) ;  /* 0x000000e000017945 */ /* 0x000fe80003800000 */
[----:B------:R-:W-:Y:S05]  /*08d0*/  @P2 BRA `(.L_x_21) ;  /* 0x0000000000302947 */ /* 0x000fea0003800000 */
[----:B----4-:R-:W4:Y:S01]  /*08e0*/  LDS R3, [UR20+0x34] ;  /* 0x00003414ff037984 */ /* 0x010f220008000800 */
[----:B-1----:R-:W1:Y:S03]  /*08f0*/  LDC.64 R10, c[0x0][0x240] ;  /* 0x00009000ff0a7b82 */ /* 0x002e660000000a00 */
[----:B--23--:R-:W2:Y:S01]  /*0900*/  LDS R2, [UR20+0x1c] ;  /* 0x00001c14ff027984 */ /* 0x00cea20008000800 */
[C---:B-1----:R-:W-:Y:S01]  /*0910*/  SHF.L.U64.HI R8, R10.reuse, 0x1, R11 ;  /* 0x000000010a087819 */ /* 0x042fe2000001020b */
[----:B------:R-:W-:-:S03]  /*0920*/  IMAD.SHL.U32 R7, R10, 0x2, RZ ;  /* 0x000000020a077824 */ /* 0x000fc600078e00ff */
[--C-:B------:R-:W-:Y:S02]  /*0930*/  SHF.R.U32.HI R9, RZ, 0x4, R8.reuse ;  /* 0x00000004ff097819 */ /* 0x100fe40000011608 */
[----:B------:R-:W-:-:S05]  /*0940*/  SHF.R.U64 R7, R7, 0x4, R8 ;  /* 0x0000000407077819 */ /* 0x000fca0000001208 */
[----:B------:R1:W-:Y:S01]  /*0950*/  STS [UR20+0xc], R7 ;  /* 0x00000c07ff007988 */ /* 0x0003e20008000814 */
[----:B----4-:R-:W-:Y:S02]  /*0960*/  LOP3.LUT R3, R3, 0x7, RZ, 0xb8, !PT ;  /* 0x0000000703037812 */ /* 0x010fe400078eb8ff */
[----:B--2---:R-:W-:-:S03]  /*0970*/  LOP3.LUT R2, R2, 0xf, R9, 0xb8, !PT ;  /* 0x0000000f02027812 */ /* 0x004fc600078eb809 */
[----:B------:R1:W-:Y:S04]  /*0980*/  STS [UR20+0x34], R3 ;  /* 0x00003403ff007988 */ /* 0x0003e80008000814 */
[----:B------:R1:W-:Y:S02]  /*0990*/  STS [UR20+0x1c], R2 ;  /* 0x00001c02ff007988 */ /* 0x0003e40008000814 */
.L_x_21:
[----:B------:R-:W-:Y:S05]  /*09a0*/  BSYNC B1 ;  /* 0x0000000000017941 */ /* 0x000fea0003800000 */
.L_x_20:
[----:B------:R-:W-:Y:S04]  /*09b0*/  BSSY B2, `(.L_x_22) ;  /* 0x000001a000027945 */ /* 0x000fe80003800000 */
[----:B------:R-:W-:Y:S04]  /*09c0*/  BSSY B1, `(.L_x_23) ;  /* 0x0000015000017945 */ /* 0x000fe80003800000 */
[----:B------:R-:W-:Y:S05]  /*09d0*/  @P2 BRA `(.L_x_24) ;  /* 0x0000000000202947 */ /* 0x000fea0003800000 */
[----:B-1234-:R-:W1:Y:S02]  /*09e0*/  LDS R2, [UR20+0x34] ;  /* 0x00003414ff027984 */ /* 0x01ee640008000800 */
[----:B-1----:R-:W-:-:S05]  /*09f0*/  LOP3.LUT R2, R2, 0x38, RZ, 0xb8, !PT ;  /* 0x0000003802027812 */ /* 0x002fca00078eb8ff */
[----:B------:R1:W-:Y:S01]  /*0a00*/  STS [UR20+0x34], R2 ;  /* 0x00003402ff007988 */ /* 0x0003e20008000814 */
[----:B------:R-:W-:Y:S05]  /*0a10*/  @P2 BRA `(.L_x_25) ;  /* 0x0000000000202947 */ /* 0x000fea0003800000 */
[----:B-1----:R-:W1:Y:S01]  /*0a20*/  LDS R2, [UR20+0x8] ;  /* 0x00000814ff027984 */ /* 0x002e620008000800 */
[----:B------:R-:W-:-:S05]  /*0a30*/  IMAD.MOV.U32 R3, RZ, RZ, 0x780 ;  /* 0x00000780ff037424 */ /* 0x000fca00078e00ff */
[----:B-1----:R-:W-:-:S05]  /*0a40*/  LOP3.LUT R2, R2, 0x500, R3, 0xd8, !PT ;  /* 0x0000050002027812 */ /* 0x002fca00078ed803 */
[----:B------:R1:W-:Y:S02]  /*0a50*/  STS [UR20+0x8], R2 ;  /* 0x00000802ff007988 */ /* 0x0003e40008000814 */
.L_x_24:
[----:B------:R-:W-:Y:S05]  /*0a60*/  @P2 BRA `(.L_x_26) ;  /* 0x0000000000282947 */ /* 0x000fea0003800000 */
[----:B-1234-:R-:W1:Y:S02]  /*0a70*/  LDS R2, [UR20+0x8] ;  /* 0x00000814ff027984 */ /* 0x01ee640008000800 */
[----:B-1----:R-:W-:-:S05]  /*0a80*/  LOP3.LUT R2, R2, 0x1800, RZ, 0xb8, !PT ;  /* 0x0000180002027812 */ /* 0x002fca00078eb8ff */
[----:B------:R2:W-:Y:S02]  /*0a90*/  STS [UR20+0x8], R2 ;  /* 0x00000802ff007988 */ /* 0x0005e40008000814 */
.L_x_25:
[----:B------:R-:W-:Y:S05]  /*0aa0*/  @P2 BREAK B1 ;  /* 0x0000000000012942 */ /* 0x000fea0003800000 */
[----:B------:R-:W-:Y:S05]  /*0ab0*/  @P2 BRA `(.L_x_27) ;  /* 0x0000000000242947 */ /* 0x000fea0003800000 */
[----:B-12---:R-:W1:Y:S01]  /*0ac0*/  LDS R2, [UR20+0x8] ;  /* 0x00000814ff027984 */ /* 0x006e620008000800 */
[----:B------:R-:W-:-:S05]  /*0ad0*/  IMAD.MOV.U32 R3, RZ, RZ, 0x6000 ;  /* 0x00006000ff037424 */ /* 0x000fca00078e00ff */
[----:B-1----:R-:W-:-:S04]  /*0ae0*/  LOP3.LUT R2, R2, 0x6000, R3, 0xd8, !PT ;  /* 0x0000600002027812 */ /* 0x002fc800078ed803 */
[----:B------:R-:W-:-:S05]  /*0af0*/  LOP3.LUT R2, R2, 0x400000, RZ, 0xb8, !PT ;  /* 0x0040000002027812 */ /* 0x000fca00078eb8ff */
[----:B------:R1:W-:Y:S02]  /*0b00*/  STS [UR20+0x8], R2 ;  /* 0x00000802ff007988 */ /* 0x0003e40008000814 */
.L_x_26:
[----:B------:R-:W-:Y:S05]  /*0b10*/  BSYNC B1 ;  /* 0x0000000000017941 */ /* 0x000fea0003800000 */
.L_x_23:
[----:B-1234-:R-:W1:Y:S02]  /*0b20*/  @!P2 LDS R2, [UR20+0x8] ;  /* 0x00000814ff02a984 */ /* 0x01ee640008000800 */
[----:B-1----:R-:W-:-:S05]  /*0b30*/  @!P2 LOP3.LUT R2, R2, 0x8000, RZ, 0xb8, !PT ;  /* 0x000080000202a812 */ /* 0x002fca00078eb8ff */
[----:B------:R3:W-:Y:S02]  /*0b40*/  @!P2 STS [UR20+0x8], R2 ;  /* 0x00000802ff00a988 */ /* 0x0007e40008000814 */
.L_x_27:
[----:B------:R-:W-:Y:S05]  /*0b50*/  BSYNC B2 ;  /* 0x0000000000027941 */ /* 0x000fea0003800000 */
.L_x_22:
[----:B------:R-:W-:Y:S05]  /*0b60*/  WARPSYNC.ALL ;  /* 0x0000000000007948 */ /* 0x000fea0003800000 */
[----:B------:R-:W-:-:S04]  /*0b70*/  UIADD3 UR25, UR5, 0x80, URZ ;  /* 0x0000008005197890 */ /* 0x000fc8000fffe03f */
[----:B------:R-:W-:-:S04]  /*0b80*/  UIADD3 UR24, UP0, UR25, UR26, URZ ;  /* 0x0000001a19187290 */ /* 0x000fc8000ff1e03f */
[----:B------:R-:W-:Y:S01]  /*0b90*/  ULEA.HI.X.SX32 UR25, UR25, UR27, 0x1, UP0 ;  /* 0x0000001b19197291 */ /* 0x000fe200080f0e3f */
[----:B------:R-:W-:Y:S11]  /*0ba0*/  @P0 BRA `(.L_x_28) ;  /* 0x0000000000280947 */ /* 0x000ff60003800000 */
[----:B-123--:R-:W1:Y:S01]  /*0bb0*/  S2R R2, SR_LANEID ;  /* 0x0000000000027919 */ /* 0x00ee620000000000 */
[----:B------:R-:W-:Y:S05]  /*0bc0*/  WARPSYNC.ALL ;  /* 0x0000000000007948 */ /* 0x000fea0003800000 */
[----:B-1----:R-:W-:-:S05]  /*0bd0*/  IMAD.SHL.U32 R8, R2, 0x4, RZ ;  /* 0x0000000402087824 */ /* 0x002fca00078e00ff */
[----:B------:R-:W1:Y:S01]  /*0be0*/  LDS R7, [R8+UR20] ;  /* 0x0000001408077984 */ /* 0x000e620008000800 */
[----:B------:R-:W-:-:S05]  /*0bf0*/  IADD3 R2, P1, R8, UR24, RZ ;  /* 0x0000001808027c10 */ /* 0x000fca000ff3e0ff */
[----:B------:R-:W-:-:S05]  /*0c00*/  IMAD.X R3, RZ, RZ, UR25, P1 ;  /* 0x00000019ff037e24 */ /* 0x000fca00088e06ff */
[----:B-1----:R4:W2:Y:S01]  /*0c10*/  ATOMG.E.EXCH.STRONG.GPU PT, RZ, [R2], R7 ;  /* 0x0000000702ff73a8 */ /* 0x0028a200041ee100 */
[----:B------:R-:W-:-:S04]  /*0c20*/  DEPBAR {5,4,3,2,1,0} ;  /* 0x0000003f0000791a */ /* 0x000fc80000000000 */
[----:B------:R4:W-:Y:S01]  /*0c30*/  UTMACCTL.IV [UR24] ;  /* 0x00000000180079b9 */ /* 0x0009e20008000000 */
[----:B------:R-:W-:Y:S01]  /*0c40*/  NOP ;  /* 0x0000000000007918 */ /* 0x000fe20000000000 */
.L_x_28:
[----:B------:R-:W-:Y:S05]  /*0c50*/  @P0 BRA `(.L_x_29) ;  /* 0x00000000000c0947 */ /* 0x000fea0003800000 */
[----:B------:R0:W-:Y:S01]  /*0c60*/  UTMACMDFLUSH ;  /* 0x00000000000079b7 */ /* 0x0001e20000000000 */
[----:B------:R-:W-:Y:S05]  /*0c70*/  @P0 BRA `(.L_x_29) ;  /* 0x0000000000040947 */ /* 0x000fea0003800000 */
[----:B------:R-:W-:-:S04]  /*0c80*/  DEPBAR.LE SB0, 0x0 ;  /* 0x000080000000791a */ /* 0x000fc80000000000 */
.L_x_29:
[----:B------:R-:W-:Y:S05]  /*0c90*/  WARPSYNC.ALL ;  /* 0x0000000000007948 */ /* 0x000fea0003800000 */
[----:B--2---:R-:W-:Y:S06]  /*0ca0*/  BAR.SYNC.DEFER_BLOCKING 0x0 ;  /* 0x0000000000007b1d */ /* 0x004fec0000010000 */
[----:B------:R-:W-:Y:S02]  /*0cb0*/  BSSY B2, `(.L_x_30) ;  /* 0x000000b000027945 */ /* 0x000fe40003800000 */
[----:B------:R-:W-:Y:S06]  /*0cc0*/  BAR.SYNC.DEFER_BLOCKING 0x0 ;  /* 0x0000000000007b1d */ /* 0x000fec0000010000 */
[----:B------:R2:W-:Y:S01]  /*0cd0*/  @!P0 STS [R12], RZ ;  /* 0x000000ff0c008388 */ /* 0x0005e20000000800 */
[----:B------:R-:W-:Y:S01]  /*0ce0*/  NOP ;  /* 0x0000000000007918 */ /* 0x000fe20000000000 */
[----:B------:R-:W-:Y:S05]  /*0cf0*/  @P2 BRA `(.L_x_31) ;  /* 0x0000000000182947 */ /* 0x000fea0003800000 */
[----:B-1-34-:R-:W1:Y:S01]  /*0d00*/  LDS R2, [UR20+0x8] ;  /* 0x00000814ff027984 */ /* 0x01ae620008000800 */
[----:B------:R-:W3:Y:S01]  /*0d10*/  LDC.64 R8, c[0x0][0x220] ;  /* 0x00008800ff087b82 */ /* 0x000ee20000000a00 */
[----:B------:R-:W-:Y:S02]  /*0d20*/  IMAD.MOV.U32 R3, RZ, RZ, 0x70 ;  /* 0x00000070ff037424 */ /* 0x000fe400078e00ff */
[----:B---3--:R3:W-:Y:S03]  /*0d30*/  STS.64 [UR20], R8 ;  /* 0x00000008ff007988 */ /* 0x0087e60008000a14 */
[----:B-1----:R-:W-:-:S05]  /*0d40*/  LOP3.LUT R2, R2, 0x10, R3, 0xd8, !PT ;  /* 0x0000001002027812 */ /* 0x002fca00078ed803 */
[----:B------:R3:W-:Y:S02]  /*0d50*/  STS [UR20+0x8], R2 ;  /* 0x00000802ff007988 */ /* 0x0007e40008000814 */
.L_x_31:
[----:B----4-:R-:W-:Y:S05]  /*0d60*/  BSYNC B2 ;  /* 0x0000000000027941 */ /* 0x010fea0003800000 */
.L_x_30:
[----:B------:R-:W-:Y:S04]  /*0d70*/  BSSY B3, `(.L_x_32) ;  /* 0x0000011000037945 */ /* 0x000fe80003800000 */
[----:B------:R-:W-:Y:S04]  /*0d80*/  BSSY B2, `(.L_x_33) ;  /* 0x000000e000027945 */ /* 0x000fe80003800000 */
[----:B------:R-:W-:Y:S05]  /*0d90*/  @P2 BRA `(.L_x_34) ;  /* 0x0000000000242947 */ /* 0x000fea0003800000 */
[----:B-1-3--:R-:W1:Y:S01]  /*0da0*/  LDS R2, [UR20+0x34] ;  /* 0x00003414ff027984 */ /* 0x00ae620008000800 */
[----:B------:R-:W-:-:S05]  /*0db0*/  IMAD.MOV.U32 R3, RZ, RZ, 0x3f000000 ;  /* 0x3f000000ff037424 */ /* 0x000fca00078e00ff */
[----:B-1----:R-:W-:-:S05]  /*0dc0*/  LOP3.LUT R2, R2, 0xff000000, R3, 0xb8, !PT ;  /* 0xff00000002027812 */ /* 0x002fca00078eb803 */
[----:B------:R1:W-:Y:S01]  /*0dd0*/  STS [UR20+0x34], R2 ;  /* 0x00003402ff007988 */ /* 0x0003e20008000814 */
[----:B------:R-:W-:Y:S05]  /*0de0*/  @P2 BRA `(.L_x_35) ;  /* 0x00000000001c2947 */ /* 0x000fea0003800000 */
[----:B-1----:R-:W1:Y:S01]  /*0df0*/  LDS R2, [UR20+0x38] ;  /* 0x00003814ff027984 */ /* 0x002e620008000800 */
[----:B------:R-:W-:-:S05]  /*0e00*/  IMAD.MOV.U32 R3, RZ, RZ, 0x7f ;  /* 0x0000007fff037424 */ /* 0x000fca00078e00ff */
[----:B-1----:R-:W-:-:S05]  /*0e10*/  LOP3.LUT R2, R2, 0xff, R3, 0xb8, !PT ;  /* 0x000000ff02027812 */ /* 0x002fca00078eb803 */
[----:B------:R4:W-:Y:S02]  /*0e20*/  STS [UR20+0x38], R2 ;  /* 0x00003802ff007988 */ /* 0x0009e40008000814 */
.L_x_34:
[----:B------:R-:W-:Y:S05]  /*0e30*/  @P2 BREAK B2 ;  /* 0x0000000000022942 */ /* 0x000fea0003800000 */
[----:B------:R-:W-:Y:S05]  /*0e40*/  @P2 BRA `(.L_x_36) ;  /* 0x00000000000c2947 */ /* 0x000fea0003800000 */
[----:B------:R1:W-:Y:S02]  /*0e50*/  STS [UR20+0x20], R6 ;  /* 0x00002006ff007988 */ /* 0x0003e40008000814 */
.L_x_35:
[----:B------:R-:W-:Y:S05]  /*0e60*/  BSYNC B2 ;  /* 0x0000000000027941 */ /* 0x000fea0003800000 */
.L_x_33:
[----:B------:R1:W-:Y:S02]  /*0e70*/  @!P2 STS [UR20+0x24], R5 ;  /* 0x00002405ff00a988 */ /* 0x0003e40008000814 */
.L_x_36:
[----:B------:R-:W-:Y:S05]  /*0e80*/  BSYNC B3 ;  /* 0x0000000000037941 */ /* 0x000fea0003800000 */
.L_x_32:
[----:B------:R-:W-:Y:S05]  /*0e90*/  WARPSYNC.ALL ;  /* 0x0000000000007948 */ /* 0x000fea0003800000 */
[----:B------:R-:W-:Y:S04]  /*0ea0*/  BSSY B3, `(.L_x_37) ;  /* 0x000000e000037945 */ /* 0x000fe80003800000 */
[----:B------:R-:W-:Y:S05]  /*0eb0*/  @P2 BRA `(.L_x_38) ;  /* 0x0000000000302947 */ /* 0x000fea0003800000 */
[----:B------:R-:W5:Y:S01]  /*0ec0*/  LDS R3, [UR20+0x34] ;  /* 0x00003414ff037984 */ /* 0x000f620008000800 */
[----:B---3--:R-:W3:Y:S03]  /*0ed0*/  LDC.64 R8, c[0x0][0x248] ;  /* 0x00009200ff087b82 */ /* 0x008ee60000000a00 */
[----:B-1--4-:R-:W1:Y:S01]  /*0ee0*/  LDS R2, [UR20+0x1c] ;  /* 0x00001c14ff027984 */ /* 0x012e620008000800 */
[C---:B---3--:R-:W-:Y:S01]  /*0ef0*/  SHF.L.U64.HI R6, R8.reuse, 0x1, R9 ;  /* 0x0000000108067819 */ /* 0x048fe20000010209 */
[----:B------:R-:W-:-:S03]  /*0f00*/  IMAD.SHL.U32 R5, R8, 0x2, RZ ;  /* 0x0000000208057824 */ /* 0x000fc600078e00ff */
[--C-:B------:R-:W-:Y:S02]  /*0f10*/  SHF.R.U32.HI R7, RZ, 0x4, R6.reuse ;  /* 0x00000004ff077819 */ /* 0x100fe40000011606 */
[----:B------:R-:W-:-:S05]  /*0f20*/  SHF.R.U64 R5, R5, 0x4, R6 ;  /* 0x0000000405057819 */ /* 0x000fca0000001206 */
[----:B------:R3:W-:Y:S01]  /*0f30*/  STS [UR20+0xc], R5 ;  /* 0x00000c05ff007988 */ /* 0x0007e20008000814 */
[----:B-----5:R-:W-:Y:S02]  /*0f40*/  LOP3.LUT R3, R3, 0x7, RZ, 0xb8, !PT ;  /* 0x0000000703037812 */ /* 0x020fe400078eb8ff */
[----:B-1----:R-:W-:-:S03]  /*0f50*/  LOP3.LUT R2, R2, 0xf, R7, 0xb8, !PT ;  /* 0x0000000f02027812 */ /* 0x002fc600078eb807 */
[----:B------:R3:W-:Y:S04]  /*0f60*/  STS [UR20+0x34], R3 ;  /* 0x00003403ff007988 */ /* 0x0007e80008000814 */
[----:B------:R3:W-:Y:S02]  /*0f70*/  STS [UR20+0x1c], R2 ;  /* 0x00001c02ff007988 */ /* 0x0007e40008000814 */
.L_x_38:
[----:B------:R-:W-:Y:S05]  /*0f80*/  BSYNC B3 ;  /* 0x0000000000037941 */ /* 0x000fea0003800000 */
.L_x_37:
        /* <DEDUP_REMOVED lines=11> */
.L_x_41:
[----:B------:R-:W-:Y:S05]  /*1040*/  @P2 BRA `(.L_x_43) ;  /* 0x0000000000282947 */ /* 0x000fea0003800000 */
[----:B-1-34-:R-:W1:Y:S02]  /*1050*/  LDS R2, [UR20+0x8] ;  /* 0x00000814ff027984 */ /* 0x01ae640008000800 */
[----:B-1----:R-:W-:-:S05]  /*1060*/  LOP3.LUT R2, R2, 0x1800, RZ, 0xb8, !PT ;  /* 0x0000180002027812 */ /* 0x002fca00078eb8ff */
[----:B------:R3:W-:Y:S02]  /*1070*/  STS [UR20+0x8], R2 ;  /* 0x00000802ff007988 */ /* 0x0007e40008000814 */
.L_x_42:
[----:B------:R-:W-:Y:S05]  /*1080*/  @P2 BREAK B4 ;  /* 0x0000000000042942 */ /* 0x000fea0003800000 */
[----:B------:R-:W-:Y:S05]  /*1090*/  @P2 BRA `(.L_x_44) ;  /* 0x0000000000242947 */ /* 0x000fea0003800000 */
[----:B-1-3--:R-:W1:Y:S01]  /*10a0*/  LDS R2, [UR20+0x8] ;  /* 0x00000814ff027984 */ /* 0x00ae620008000800 */
[----:B------:R-:W-:-:S05]  /*10b0*/  IMAD.MOV.U32 R3, RZ, RZ, 0x6000 ;  /* 0x00006000ff037424 */ /* 0x000fca00078e00ff */
[----:B-1----:R-:W-:-:S04]  /*10c0*/  LOP3.LUT R2, R2, 0x6000, R3, 0xd8, !PT ;  /* 0x0000600002027812 */ /* 0x002fc800078ed803 */
[----:B------:R-:W-:-:S05]  /*10d0*/  LOP3.LUT R2, R2, 0x400000, RZ, 0xb8, !PT ;  /* 0x0040000002027812 */ /* 0x000fca00078eb8ff */
[----:B------:R1:W-:Y:S02]  /*10e0*/  STS [UR20+0x8], R2 ;  /* 0x00000802ff007988 */ /* 0x0003e40008000814 */
.L_x_43:
[----:B------:R-:W-:Y:S05]  /*10f0*/  BSYNC B4 ;  /* 0x0000000000047941 */ /* 0x000fea0003800000 */
.L_x_40:
[----:B-1-34-:R-:W1:Y:S02]  /*1100*/  @!P2 LDS R2, [UR20+0x8] ;  /* 0x00000814ff02a984 */ /* 0x01ae640008000800 */
[----:B-1----:R-:W-:-:S05]  /*1110*/  @!P2 LOP3.LUT R2, R2, 0x8000, RZ, 0xb8, !PT ;  /* 0x000080000202a812 */ /* 0x002fca00078eb8ff */
[----:B------:R4:W-:Y:S02]  /*1120*/  @!P2 STS [UR20+0x8], R2 ;  /* 0x00000802ff00a988 */ /* 0x0009e40008000814 */
.L_x_44:
[----:B------:R-:W-:Y:S05]  /*1130*/  BSYNC B3 ;  /* 0x0000000000037941 */ /* 0x000fea0003800000 */
.L_x_39:
[----:B------:R-:W-:Y:S05]  /*1140*/  WARPSYNC.ALL ;  /* 0x0000000000007948 */ /* 0x000fea0003800000 */
[----:B------:R-:W-:Y:S01]  /*1150*/  UIADD3 UR5, UR5, 0x100, URZ ;  /* 0x0000010005057890 */ /* 0x000fe2000fffe03f */
[----:B------:R-:W-:Y:S01]  /*1160*/  ISETP.GE.AND P1, PT, R13, 0x1, PT ;  /* 0x000000010d00780c */ /* 0x000fe20003f26270 */
[----:B------:R-:W-:Y:S01]  /*1170*/  IMAD.MOV.U32 R88, RZ, RZ, RZ ;  /* 0x000000ffff587224 */ /* 0x000fe200078e00ff */
[----:B------:R-:W-:Y:S01]  /*1180*/  SHF.R.U32.HI R7, RZ, 0x5, R0 ;  /* 0x00000005ff077819 */ /* 0x000fe20000011600 */
[----:B------:R-:W-:-:S04]  /*1190*/  UIADD3 UR26, UP0, UR5, UR26, URZ ;  /* 0x0000001a051a7290 */ /* 0x000fc8000ff1e03f */
[----:B------:R-:W-:Y:S01]  /*11a0*/  ULEA.HI.X.SX32 UR27, UR5, UR27, 0x1, UP0 ;  /* 0x0000001b051b7291 */ /* 0x000fe200080f0e3f */
[----:B------:R-:W-:Y:S11]  /*11b0*/  @P0 BRA `(.L_x_45) ;  /* 0x0000000000280947 */ /* 0x000ff60003800000 */
[----:B-1-34-:R-:W1:Y:S01]  /*11c0*/  S2R R2, SR_LANEID ;  /* 0x0000000000027919 */ /* 0x01ae620000000000 */
[----:B------:R-:W-:Y:S05]  /*11d0*/  WARPSYNC.ALL ;  /* 0x0000000000007948 */ /* 0x000fea0003800000 */
[----:B-1----:R-:W-:-:S05]  /*11e0*/  IMAD.SHL.U32 R6, R2, 0x4, RZ ;  /* 0x0000000402067824 */ /* 0x002fca00078e00ff */
[----:B------:R-:W1:Y:S01]  /*11f0*/  LDS R5, [R6+UR20] ;  /* 0x0000001406057984 */ /* 0x000e620008000800 */
[----:B------:R-:W-:-:S05]  /*1200*/  IADD3 R2, P3, R6, UR26, RZ ;  /* 0x0000001a06027c10 */ /* 0x000fca000ff7e0ff */
[----:B------:R-:W-:-:S05]  /*1210*/  IMAD.X R3, RZ, RZ, UR27, P3 ;  /* 0x0000001bff037e24 */ /* 0x000fca00098e06ff */
[----:B-1----:R1:W3:Y:S01]  /*1220*/  ATOMG.E.EXCH.STRONG.GPU PT, RZ, [R2], R5 ;  /* 0x0000000502ff73a8 */ /* 0x0022e200041ee100 */
[----:B------:R-:W-:-:S04]  /*1230*/  DEPBAR {5,4,3,2,1,0} ;  /* 0x0000003f0000791a */ /* 0x000fc80000000000 */
[----:B------:R1:W-:Y:S01]  /*1240*/  UTMACCTL.IV [UR26] ;  /* 0x000000001a0079b9 */ /* 0x0003e20008000000 */
[----:B------:R-:W-:Y:S01]  /*1250*/  NOP ;  /* 0x0000000000007918 */ /* 0x000fe20000000000 */
.L_x_45:
[----:B------:R-:W-:Y:S05]  /*1260*/  @P0 BRA `(.L_x_46) ;  /* 0x00000000000c0947 */ /* 0x000fea0003800000 */
[----:B------:R0:W-:Y:S01]  /*1270*/  UTMACMDFLUSH ;  /* 0x00000000000079b7 */ /* 0x0001e20000000000 */
[----:B------:R-:W-:Y:S05]  /*1280*/  @P0 BRA `(.L_x_46) ;  /* 0x0000000000040947 */ /* 0x000fea0003800000 */
[----:B------:R-:W-:-:S04]  /*1290*/  DEPBAR.LE SB0, 0x0 ;  /* 0x000080000000791a */ /* 0x000fc80000000000 */
.L_x_46:
[----:B------:R-:W-:Y:S05]  /*12a0*/  WARPSYNC.ALL ;  /* 0x0000000000007948 */ /* 0x000fea0003800000 */
[----:B---3--:R-:W-:Y:S01]  /*12b0*/  BAR.SYNC.DEFER_BLOCKING 0x0 ;  /* 0x0000000000007b1d */ /* 0x008fe20000010000 */
[----:B------:R-:W-:Y:S01]  /*12c0*/  R2UR UR23, R7 ;  /* 0x00000000071772ca */ /* 0x000fe200000e0000 */
[----:B------:R-:W-:Y:S01]  /*12d0*/  USHF.L.U32 UR28, UR32, 0x7, URZ ;  /* 0x00000007201c7899 */ /* 0x000fe2000800063f */
[----:B------:R-:W-:Y:S01]  /*12e0*/  IMAD.MOV.U32 R89, RZ, RZ, RZ ;  /* 0x000000ffff597224 */ /* 0x000fe200078e00ff */
[----:B------:R-:W-:Y:S01]  /*12f0*/  USHF.L.U32 UR11, UR29, 0x7, URZ ;  /* 0x000000071d0b7899 */ /* 0x000fe2000800063f */
[----:B------:R-:W-:Y:S01]  /*1300*/  CS2R R90, SRZ ;  /* 0x00000000005a7805 */ /* 0x000fe2000001ff00 */
[----:B------:R-:W-:Y:S01]  /*1310*/  VOTEU.ALL UP0, P2 ;  /* 0x00000000003f7886 */ /* 0x000fe20001000000 */
[----:B------:R-:W-:Y:S01]  /*1320*/  UMOV UR6, 0x1 ;  /* 0x0000000100067882 */ /* 0x000fe20000000000 */
[----:B------:R-:W-:Y:S01]  /*1330*/  VOTEU.ALL UP1, P2 ;  /* 0x00000000003f7886 */ /* 0x000fe20001020000 */
[----:B------:R-:W-:-:S02]  /*1340*/  CS2R R92, SRZ ;  /* 0x00000000005c7805 */ /* 0x000fc4000001ff00 */
[----:B------:R-:W-:Y:S01]  /*1350*/  CS2R R94, SRZ ;  /* 0x00000000005e7805 */ /* 0x000fe2000001ff00 */
[----:B------:R-:W-:-:S04]  /*1360*/  @!UP0 UIADD3 UR8, -UR6, 0x100000, URZ ;  /* 0x0010000006088890 */ /* 0x000fc8000fffe13f */
[----:B------:R-:W-:Y:S02]  /*1370*/  @!UP0 USHF.L.U32 UR9, UR8, 0xb, URZ ;  /* 0x0000000b08098899 */ /* 0x000fe4000800063f */
[----:B------:R-:W-:Y:S01]  /*1380*/  @!UP0 USHF.L.U32 UR8, UR8, 0x1, URZ ;  /* 0x0000000108088899 */ /* 0x000fe2000800063f */
[----:B------:R-:W-:Y:S01]  /*1390*/  CS2R R96, SRZ ;  /* 0x0000000000607805 */ /* 0x000fe2000001ff00 */
[----:B------:R-:W-:-:S04]  /*13a0*/  @!UP0 UIADD3 UR6, -UR6, 0x100000, URZ ;  /* 0x0010000006068890 */ /* 0x000fc8000fffe13f */
[----:B------:R-:W-:Y:S02]  /*13b0*/  @!UP0 USHF.L.U32 UR7, UR6, 0xb, URZ ;  /* 0x0000000b06078899 */ /* 0x000fe4000800063f */
[----:B------:R-:W-:Y:S01]  /*13c0*/  @!UP0 USHF.L.U32 UR6, UR6, 0x1, URZ ;  /* 0x0000000106068899 */ /* 0x000fe2000800063f */
[----:B------:R-:W-:Y:S01]  /*13d0*/  CS2R R98, SRZ ;  /* 0x0000000000627805 */ /* 0x000fe2000001ff00 */
[----:B------:R-:W-:Y:S01]  /*13e0*/  VOTEU.ALL UP0, P2 ;  /* 0x00000000003f7886 */ /* 0x000fe20001000000 */
[----:B------:R-:W-:Y:S02]  /*13f0*/  CS2R R100, SRZ ;  /* 0x0000000000647805 */ /* 0x000fe4000001ff00 */
[----:B------:R-:W-:Y:S02]  /*1400*/  CS2R R102, SRZ ;  /* 0x0000000000667805 */ /* 0x000fe4000001ff00 */
[----:B------:R-:W-:Y:S02]  /*1410*/  CS2R R104, SRZ ;  /* 0x0000000000687805 */ /* 0x000fe4000001ff00 */
[----:B------:R-:W-:-:S02]  /*1420*/  CS2R R106, SRZ ;  /* 0x00000000006a7805 */ /* 0x000fc4000001ff00 */
[----:B------:R-:W-:Y:S02]  /*1430*/  CS2R R108, SRZ ;  /* 0x00000000006c7805 */ /* 0x000fe4000001ff00 */
[----:B------:R-:W-:Y:S02]  /*1440*/  CS2R R110, SRZ ;  /* 0x00000000006e7805 */ /* 0x000fe4000001ff00 */
[----:B------:R-:W-:Y:S02]  /*1450*/  CS2R R112, SRZ ;  /* 0x0000000000707805 */ /* 0x000fe4000001ff00 */
[----:B------:R-:W-:Y:S01]  /*1460*/  CS2R R114, SRZ ;  /* 0x0000000000727805 */ /* 0x000fe2000001ff00 */
[----:B------:R-:W3:Y:S02]  /*1470*/  FENCE.VIEW.ASYNC.S ;  /* 0x00000000000073c6 */ /* 0x000ee40000000000 */
[----:B---3--:R3:W4:Y:S02]  /*1480*/  @!UP0 SYNCS.EXCH.64 URZ, [UR20+0x8000], UR8 ;  /* 0x00800008143f85b2 */ /* 0x0087240008000100 */
[----:B----4-:R-:W-:Y:S01]  /*1490*/  BAR.SYNC.DEFER_BLOCKING 0x0 ;  /* 0x0000000000007b1d */ /* 0x010fe20000010000 */
[----:B------:R-:W-:-:S02]  /*14a0*/  CS2R R116, SRZ ;  /* 0x0000000000747805 */ /* 0x000fc4000001ff00 */
[----:B------:R-:W-:Y:S02]  /*14b0*/  CS2R R118, SRZ ;  /* 0x0000000000767805 */ /* 0x000fe4000001ff00 */
[----:B------:R-:W-:Y:S02]  /*14c0*/  CS2R R120, SRZ ;  /* 0x0000000000787805 */ /* 0x000fe4000001ff00 */
[----:B------:R-:W-:Y:S02]  /*14d0*/  CS2R R122, SRZ ;  /* 0x00000000007a7805 */ /* 0x000fe4000001ff00 */
[----:B------:R-:W-:Y:S02]  /*14e0*/  CS2R R124, SRZ ;  /* 0x00000000007c7805 */ /* 0x000fe4000001ff00 */
[----:B------:R-:W-:Y:S02]  /*14f0*/  CS2R R126, SRZ ;  /* 0x00000000007e7805 */ /* 0x000fe4000001ff00 */
        /* <DEDUP_REMOVED lines=17> */
[----:B------:R3:W4:Y:S01]  /*1610*/  @!UP1 SYNCS.EXCH.64 URZ, [UR20+0x8008], UR6 ;  /* 0x00800806143f95b2 */ /* 0x0007220008000100 */
        /* <DEDUP_REMOVED lines=26> */
[----:B------:R-:W-:Y:S01]  /*17c0*/  CS2R R86, SRZ ;  /* 0x0000000000567805 */ /* 0x000fe2000001ff00 */
[----:B----4-:R-:W-:Y:S06]  /*17d0*/  @!P1 BRA `(.L_x_47) ;  /* 0x0000000800149947 */ /* 0x010fec0003800000 */
        /* <DEDUP_REMOVED lines=64> */
[----:B------:R-:W-:Y:S01]  /*1be0*/  UMOV UR5, URZ ;  /* 0x0000003f00057c82 */ /* 0x000fe20008000000 */
[----:B------:R-:W-:-:S05]  /*1bf0*/  UMOV UR10, URZ ;  /* 0x0000003f000a7c82 */ /* 0x000fca0008000000 */
.L_x_49:
[----:B------:R-:W-:Y:S01]  /*1c00*/  BAR.SYNC.DEFER_BLOCKING 0x0 ;  /* 0x0000000000007b1d */ /* 0x000fe20000010000 */
[----:B------:R-:W-:Y:S01]  /*1c10*/  ULEA UR34, UR5, UR20, 0x3 ;  /* 0x0000001405227291 */ /* 0x000fe2000f8e183f */
[----:B-1----:R-:W-:Y:S01]  /*1c20*/  @!P2 IMAD.MOV.U32 R3, RZ, RZ, 0x4000 ;  /* 0x00004000ff03a424 */ /* 0x002fe200078e00ff */
[----:B------:R-:W-:Y:S01]  /*1c30*/  ELECT P0, URZ, PT ;  /* 0x00000000003f782f */ /* 0x000fe20003800000 */
[----:B------:R-:W-:Y:S01]  /*1c40*/  IMAD.U32 R2, RZ, RZ, UR4 ;  /* 0x00000004ff027e24 */ /* 0x000fe2000f8e00ff */
[----:B---3--:R-:W-:Y:S02]  /*1c50*/  ULEA UR8, UR5, UR20, 0xd ;  /* 0x0000001405087291 */ /* 0x008fe4000f8e683f */
[----:B------:R-:W-:Y:S02]  /*1c60*/  ISETP.LT.U32.AND P0, PT, R4, 0x20, P0 ;  /* 0x000000200400780c */ /* 0x000fe40000701070 */
[----:B------:R-:W-:Y:S02]  /*1c70*/  ELECT P1, URZ, PT ;  /* 0x00000000003f782f */ /* 0x000fe40003820000 */
[----:B------:R-:W-:Y:S01]  /*1c80*/  SHF.L.U32 R2, R2, 0x1f, RZ ;  /* 0x0000001f02027819 */ /* 0x000fe200000006ff */
[----:B------:R-:W-:Y:S01]  /*1c90*/  ULOP3.LUT UR16, UR23, 0x1, URZ, 0xc0, !UPT ;  /* 0x0000000117107892 */ /* 0x000fe2000f8ec03f */
[----:B------:R-:W-:Y:S01]  /*1ca0*/  ISETP.LT.U32.AND P1, PT, R4, 0x40, P1 ;  /* 0x000000400400780c */ /* 0x000fe20000f21070 */
[----:B------:R-:W-:-:S02]  /*1cb0*/  UIADD3 UR12, UR8, 0x4000, URZ ;  /* 0x00004000080c7890 */ /* 0x000fc4000fffe03f */
[----:B------:R-:W-:Y:S02]  /*1cc0*/  ULEA UR18, UR16, UR28, 0x6 ;  /* 0x0000001c10127291 */ /* 0x000fe4000f8e303f */
[----:B------:R-:W-:Y:S01]  /*1cd0*/  ULEA UR16, UR16, UR12, 0xc ;  /* 0x0000000c10107291 */ /* 0x000fe2000f8e603f */
[----:B------:R-:W-:Y:S01]  /*1ce0*/  UMOV UR19, UR10 ;  /* 0x0000000a00137c82 */ /* 0x000fe20008000000 */
[----:B------:R-:W-:Y:S01]  /*1cf0*/  VOTEU.ANY UP0, P0 ;  /* 0x00000000003f7886 */ /* 0x000fe20000000100 */
[----:B------:R-:W-:Y:S01]  /*1d00*/  VOTEU.ANY UP2, P0 ;  /* 0x00000000003f7886 */ /* 0x000fe20000040100 */
[----:B------:R-:W-:Y:S01]  /*1d10*/  USHF.R.U32.HI UR33, URZ, 0x4, UR12 ;  /* 0x000000043f217899 */ /* 0x000fe2000801160c */
[----:B------:R1:W-:Y:S01]  /*1d20*/  @!P2 SYNCS.ARRIVE.TRANS64 RZ, [UR34+0x8000], R3 ;  /* 0x00800003ffffa9a7 */ /* 0x0003e20008000022 */
[----:B------:R3:W-:Y:S06]  /*1d30*/  MEMBAR.ALL.CTA ;  /* 0x0000000000007992 */ /* 0x0007ec0000008000 */
[----:B---3--:R-:W3:Y:S01]  /*1d40*/  FENCE.VIEW.ASYNC.S ;  /* 0x00000000000073c6 */ /* 0x008ee20000000000 */
[----:B------:R-:W-:Y:S01]  /*1d50*/  @UP0 UIADD3 UR9, UR34, 0x8000, URZ ;  /* 0x0000800022090890 */ /* 0x000fe2000fffe03f */
[----:B------:R-:W-:Y:S01]  /*1d60*/  @UP0 UMOV UR6, UR22 ;  /* 0x0000001600060c82 */ /* 0x000fe20008000000 */
[----:B------:R-:W-:Y:S01]  /*1d70*/  @UP0 UMOV UR7, UR21 ;  /* 0x0000001500070c82 */ /* 0x000fe20008000000 */
[----:B---3--:R-:W-:Y:S01]  /*1d80*/  VOTEU.ANY UP1, P1 ;  /* 0x00000000003f7886 */ /* 0x008fe20000820100 */
[----:B------:R-:W-:Y:S01]  /*1d90*/  VOTEU.ANY UP3, P1 ;  /* 0x00000000003f7886 */ /* 0x000fe20000860100 */
[----:B------:R-:W-:-:S02]  /*1da0*/  USHF.R.U32.HI UR12, URZ, 0x4, UR8 ;  /* 0x000000043f0c7899 */ /* 0x000fc40008011608 */
[----:B------:R-:W-:Y:S02]  /*1db0*/  USGXT.U32 UR33, UR33, 0xe ;  /* 0x0000000e2121789a */ /* 0x000fe40008000000 */
[----:B------:R-:W-:Y:S01]  /*1dc0*/  @UP1 UIADD3 UR17, UR34, 0x8000, URZ ;  /* 0x0000800022111890 */ /* 0x000fe2000fffe03f */
[----:B------:R-:W-:Y:S01]  /*1dd0*/  @UP1 UMOV UR30, UR24 ;  /* 0x00000018001e1c82 */ /* 0x000fe20008000000 */
[----:B------:R-:W-:Y:S01]  /*1de0*/  @UP1 UMOV UR31, UR25 ;  /* 0x00000019001f1c82 */ /* 0x000fe20008000000 */
[----:B------:R-:W-:Y:S02]  /*1df0*/  USGXT.U32 UR12, UR12, 0xe ;  /* 0x0000000e0c0c789a */ /* 0x000fe40008000000 */
[----:B------:R-:W-:Y:S01]  /*1e00*/  ULOP3.LUT UR14, UR33, 0x1000000, URZ, 0xfc, !UPT ;  /* 0x01000000210e7892 */ /* 0x000fe2000f8efc3f */
[----:B------:R-:W-:Y:S01]  /*1e10*/  UMOV UR13, 0x80000020 ;  /* 0x80000020000d7882 */ /* 0x000fe20000000000 */
[----:B------:R-:W-:Y:S01]  /*1e20*/  UMOV UR15, 0x40000040 ;  /* 0x40000040000f7882 */ /* 0x000fe20000000000 */
[----:B------:R-:W-:Y:S06]  /*1e30*/  BAR.SYNC.DEFER_BLOCKING 0x0 ;  /* 0x0000000000007b1d */ /* 0x000fec0000010000 */
[----:B------:R1:W-:Y:S02]  /*1e40*/  @UP2 UTMALDG.2D [UR8], [UR6] ;  /* 0x00000008060025b4 */ /* 0x0003e40008008000 */
[----:B------:R-:W-:Y:S06]  /*1e50*/  BAR.SYNC.DEFER_BLOCKING 0x0 ;  /* 0x0000000000007b1d */ /* 0x000fec0000010000 */
[----:B------:R1:W-:Y:S02]  /*1e60*/  @UP3 UTMALDG.2D [UR16], [UR30] ;  /* 0x000000101e0035b4 */ /* 0x0003e40008008000 */
[----:B------:R-:W-:Y:S06]  /*1e70*/  BAR.SYNC.DEFER_BLOCKING 0x0 ;  /* 0x0000000000007b1d */ /* 0x000fec0000010000 */
[----:B------:R-:W3:Y:S02]  /*1e80*/  SYNCS.PHASECHK.TRANS64.TRYWAIT P0, [UR34+0x8000], R2 ;  /* 0x00800002ff0075a7 */ /* 0x000ee40008000162 */
[----:B-1-3--:R-:W-:Y:S05]  /*1e90*/  @!P0 BRA `(.L_x_48) ;  /* 0x0000000800388947 */ /* 0x00afea0003800000 */
.L_x_50:
[----:B------:R-:W-:Y:S02]  /*1ea0*/  WARPGROUP.DEPBAR.LE gsb0, 0x0 ;  /* 0x00008000000079c5 */ /* 0x000fe40000010000 */
[----:B------:R-:W-:Y:S01]  /*1eb0*/  WARPGROUP.ARRIVE ;  /* 0x00000000000079c5 */ /* 0x000fe20000000000 */
[----:B------:R-:W-:Y:S01]  /*1ec0*/  UIADD3 UR16, UP0, UR12, 0x2, URZ ;  /* 0x000000020c107890 */ /* 0x000fe2000ff1e03f */
[----:B------:R-:W1:Y:S01]  /*1ed0*/  LDC R2, c[0x0][0x230] ;  /* 0x00008c00ff027b82 */ /* 0x000e620000000800 */
[----:B------:R-:W-:Y:S01]  /*1ee0*/  UMOV UR8, URZ ;  /* 0x0000003f00087c82 */ /* 0x000fe20008000000 */
[----:B------:R-:W-:Y:S01]  /*1ef0*/  UMOV UR18, 0x1000080 ;  /* 0x0100008000127882 */ /* 0x000fe20000000000 */
[----:B------:R-:W-:Y:S01]  /*1f00*/  UIADD3.X UR17, UR8, -0x7fffffe0, URZ, UP0, !UPT ;  /* 0x8000002008117890 */ /* 0x000fe200087fe43f */
[----:B------:R-:W-:Y:S01]  /*1f10*/  HGMMA.64x128x16.F32.BF16 R88, gdesc[UR12].tnspB, R88 ;  /* 0x41e000000c5879f0 */ /* 0x000fe20008701858 */
[----:B------:R-:W-:Y:S01]  /*1f20*/  UMOV UR19, 0x40000040 ;  /* 0x4000004000137882 */ /* 0x000fe20000000000 */
[----:B------:R-:W-:Y:S01]  /*1f30*/  UMOV UR6, UR33 ;  /* 0x0000002100067c82 */ /* 0x000fe20008000000 */
[----:B------:R-:W-:Y:S01]  /*1f40*/  UMOV UR7, URZ ;  /* 0x0000003f00077c82 */ /* 0x000fe20008000000 */
[----:B------:R-:W-:-:S02]  /*1f50*/  UIADD3.64 UR12, UR16, 0xfe, URZ ;  /* 0x000000fe100c7897 */ /* 0x000fc4000fffe03f */
[----:B------:R-:W-:Y:S02]  /*1f60*/  UIADD3.64 UR18, UR6, UR18, URZ ;  /* 0x0000001206127297 */ /* 0x000fe4000fffe03f */
[----:B------:R-:W-:Y:S02]  /*1f70*/  UIADD3 UR10, UR10, 0x20, URZ ;  /* 0x000000200a0a7890 */ /* 0x000fe4000fffe03f */
[----:B------:R-:W-:-:S04]  /*1f80*/  UIADD3 UR5, UR5, 0x1, URZ ;  /* 0x0000000105057890 */ /* 0x000fc8000fffe03f */
[----:B------:R-:W-:-:S04]  /*1f90*/  UISETP.NE.U32.AND UP0, UPT, UR5, 0x2, UPT ;  /* 0x000000020500788c */ /* 0x000fc8000bf05070 */
[----:B------:R-:W-:Y:S01]  /*1fa0*/  USEL UR6, URZ, 0x1, UP0 ;  /* 0x000000013f067887 */ /* 0x000fe20008000000 */
[----:B-1----:R-:W-:Y:S01]  /*1fb0*/  ISETP.LE.AND P0, PT, R2, UR10, PT ;  /* 0x0000000a02007c0c */ /* 0x002fe2000bf03270 */
[----:B------:R-:W-:Y:S02]  /*1fc0*/  USEL UR5, UR5, URZ, UP0 ;  /* 0x0000003f05057287 */ /* 0x000fe40008000000 */
[----:B------:R-:W-:Y:S01]  /*1fd0*/  ULOP3.LUT UR4, UR4, UR6, URZ, 0x3c, !UPT ;  /* 0x0000000604047292 */ /* 0x000fe2000f8e3c3f */
[----:B------:R-:W-:Y:S01]  /*1fe0*/  HGMMA.64x128x16.F32.BF16 R88, gdesc[UR16].tnspB, R88 ;  /* 0x41e00000105879f0 */ /* 0x000fe20008701858 */
[----:B------:R-:W-:-:S11]  /*1ff0*/  UIADD3.64 UR16, UR16, 0x100, URZ ;  /* 0x0000010010107897 */ /* 0x000fd6000fffe03f */
[----:B------:R-:W-:-:S12]  /*2000*/  HGMMA.64x128x16.F32.BF16 R24, gdesc[UR12].tnspB, R24 ;  /* 0x41e000000c1879f0 */ /* 0x000fd80008701818 */
[----:B------:R-:W-:Y:S01]  /*2010*/  HGMMA.64x128x16.F32.BF16 R24, gdesc[UR16].tnspB, R24, gsb0 ;  /* 0x41e00000101879f0 */ /* 0x000fe20008001818 */
[----:B------:R-:W-:Y:S05]  /*2020*/  @!P0 BRA `(.L_x_49) ;  /* 0xfffffff800f48947 */ /* 0x000fea000383ffff */
.L_x_47:
[----:B------:R-:W-:Y:S02]  /*2030*/  WARPGROUP.DEPBAR.LE gsb0, 0x0 ;  /* 0x00008000000079c5 */ /* 0x000fe40000010000 */
[----:B------:R-:W-:Y:S01]  /*2040*/  BAR.SYNC.DEFER_BLOCKING 0x0 ;  /* 0x0000000000007b1d */ /* 0x000fe20000010000 */
[C---:B-1----:R-:W-:Y:S01]  /*2050*/  IMAD.SHL.U32 R2, R0.reuse, 0x80, RZ ;  /* 0x0000008000027824 */ /* 0x042fe200078e00ff */
[----:B------:R-:W-:Y:S01]  /*2060*/  F2FP.BF16.F32.PACK_AB R88, R89, R88 ;  /* 0x000000585958723e */ /* 0x000fe200000010ff */
[----:B------:R-:W-:Y:S01]  /*2070*/  IMAD.SHL.U32 R3, R0, 0x10, RZ ;  /* 0x0000001000037824 */ /* 0x000fe200078e00ff */
[----:B------:R-:W-:Y:S02]  /*2080*/  ELECT P0, URZ, PT ;  /* 0x00000000003f782f */ /* 0x000fe40003800000 */
[----:B------:R-:W-:Y:S01]  /*2090*/  F2FP.BF16.F32.PACK_AB R89, R91, R90 ;  /* 0x0000005a5b59723e */ /* 0x000fe200000010ff */
[----:B------:R-:W-:Y:S01]  /*20a0*/  ULOP3.LUT UR23, UR23, 0x1, URZ, 0xc0, !UPT ;  /* 0x0000000117177892 */ /* 0x000fe2000f8ec03f */
[----:B------:R-:W-:Y:S01]  /*20b0*/  LOP3.LUT R2, R2, 0x780, RZ, 0xc0, !PT ;  /* 0x0000078002027812 */ /* 0x000fe200078ec0ff */
[----:B------:R-:W-:Y:S01]  /*20c0*/  UMOV UR10, UR11 ;  /* 0x0000000b000a7c82 */ /* 0x000fe20008000000 */
[----:B------:R-:W-:Y:S01]  /*20d0*/  F2FP.BF16.F32.PACK_AB R120, R121, R120 ;  /* 0x000000787978723e */ /* 0x000fe200000010ff */
[----:B---3--:R-:W-:Y:S01]  /*20e0*/  ULEA UR8, UR23, UR20, 0xe ;  /* 0x0000001417087291 */ /* 0x008fe2000f8e703f */
[----:B------:R-:W-:Y:S01]  /*20f0*/  LOP3.LUT R3, R2, 0x70, R3, 0xf8, !PT ;  /* 0x0000007002037812 */ /* 0x000fe200078ef803 */
[----:B------:R-:W-:Y:S01]  /*2100*/  ULEA UR9, UR23, UR28, 0x6 ;  /* 0x0000001c17097291 */ /* 0x000fe2000f8e303f */
[----:B------:R-:W-:-:S02]  /*2110*/  F2FP.BF16.F32.PACK_AB R90, R93, R92 ;  /* 0x0000005c5d5a723e */ /* 0x000fc400000010ff */
[----:B------:R-:W-:Y:S01]  /*2120*/  LOP3.LUT R3, R3, 0x10, R0, 0x78, !PT ;  /* 0x0000001003037812 */ /* 0x000fe200078e7800 */
[----:B------:R-:W-:Y:S01]  /*2130*/  IMAD.SHL.U32 R0, R0, 0x40, RZ ;  /* 0x0000004000007824 */ /* 0x000fe200078e00ff */
[----:B------:R-:W-:Y:S02]  /*2140*/  F2FP.BF16.F32.PACK_AB R91, R95, R94 ;  /* 0x0000005e5f5b723e */ /* 0x000fe400000010ff */
[----:B------:R-:W-:Y:S02]  /*2150*/  F2FP.BF16.F32.PACK_AB R121, R123, R122 ;  /* 0x0000007a7b79723e */ /* 0x000fe400000010ff */
[----:B------:R-:W-:Y:S02]  /*2160*/  LOP3.LUT R0, R3, 0x1800, R0, 0xf8, !PT ;  /* 0x0000180003007812 */ /* 0x000fe400078ef800 */
[----:B------:R-:W-:Y:S01]  /*2170*/  F2FP.BF16.F32.PACK_AB R24, R25, R24 ;  /* 0x000000181918723e */ /* 0x000fe200000010ff */
[----:B------:R-:W1:Y:S02]  /*2180*/  @!P2 SYNCS.CCTL.IV [UR20+0x8000] ;  /* 0x00800000ff00a9b1 */ /* 0x000e640008000014 */
[----:B-1----:R-:W-:Y:S01]  /*2190*/  BAR.SYNC.DEFER_BLOCKING 0x0 ;  /* 0x0000000000007b1d */ /* 0x002fe20000010000 */
[C---:B------:R-:W-:Y:S01]  /*21a0*/  LOP3.LUT R3, R0.reuse, 0x20, RZ, 0x3c, !PT ;  /* 0x0000002000037812 */ /* 0x040fe200078e3cff */
[----:B------:R-:W-:Y:S01]  /*21b0*/  VIADD R2, R0, UR20 ;  /* 0x0000001400027c36 */ /* 0x000fe20008000000 */
[----:B------:R-:W-:-:S02]  /*21c0*/  F2FP.BF16.F32.PACK_AB R122, R125, R124 ;  /* 0x0000007c7d7a723e */ /* 0x000fc400000010ff */
[----:B------:R-:W-:Y:S01]  /*21d0*/  F2FP.BF16.F32.PACK_AB R123, R127, R126 ;  /* 0x0000007e7f7b723e */ /* 0x000fe200000010ff */
[----:B------:R-:W-:Y:S01]  /*21e0*/  VIADD R3, R3, UR20 ;  /* 0x0000001403037c36 */ /* 0x000fe20008000000 */
[----:B------:R-:W-:Y:S02]  /*21f0*/  F2FP.BF16.F32.PACK_AB R25, R27, R26 ;  /* 0x0000001a1b19723e */ /* 0x000fe400000010ff */
[----:B------:R-:W-:Y:S02]  /*2200*/  F2FP.BF16.F32.PACK_AB R56, R57, R56 ;  /* 0x000000383938723e */ /* 0x000fe400000010ff */
[----:B------:R-:W-:Y:S02]  /*2210*/  F2FP.BF16.F32.PACK_AB R96, R97, R96 ;  /* 0x000000606160723e */ /* 0x000fe400000010ff */
[----:B------:R-:W-:Y:S02]  /*2220*/  F2FP.BF16.F32.PACK_AB R26, R29, R28 ;  /* 0x0000001c1d1a723e */ /* 0x000fe400000010ff */
[----:B------:R-:W-:-:S02]  /*2230*/  F2FP.BF16.F32.PACK_AB R27, R31, R30 ;  /* 0x0000001e1f1b723e */ /* 0x000fc400000010ff */
[----:B------:R-:W-:Y:S02]  /*2240*/  F2FP.BF16.F32.PACK_AB R57, R59, R58 ;  /* 0x0000003a3b39723e */ /* 0x000fe400000010ff */
[----:B------:R-:W-:Y:S02]  /*2250*/  ISETP.LT.U32.AND P0, PT, R4, 0x40, P0 ;  /* 0x000000400400780c */ /* 0x000fe40000701070 */
[----:B------:R-:W-:Y:S02]  /*2260*/  F2FP.BF16.F32.PACK_AB R97, R99, R98 ;  /* 0x000000626361723e */ /* 0x000fe400000010ff */
[----:B------:R-:W-:Y:S01]  /*2270*/  F2FP.BF16.F32.PACK_AB R128, R129, R128 ;  /* 0x000000808180723e */ /* 0x000fe200000010ff */
[----:B------:R-:W1:Y:S01]  /*2280*/  @!P2 SYNCS.CCTL.IV [UR20+0x8008] ;  /* 0x00800800ff00a9b1 */ /* 0x000e620008000014 */
[----:B------:R-:W-:Y:S01]  /*2290*/  F2FP.BF16.F32.PACK_AB R58, R61, R60 ;  /* 0x0000003c3d3a723e */ /* 0x000fe200000010ff */
[----:B-1----:R-:W-:Y:S01]  /*22a0*/  STSM.16.M88.4 [R2], R88 ;  /* 0x0000005802007844 */ /* 0x002fe20000000200 */
[----:B------:R-:W-:-:S02]  /*22b0*/  F2FP.BF16.F32.PACK_AB R59, R63, R62 ;  /* 0x0000003e3f3b723e */ /* 0x000fc400000010ff */
[----:B------:R-:W-:Y:S01]  /*22c0*/  LOP3.LUT R4, R0, 0x40, RZ, 0x3c, !PT ;  /* 0x0000004000047812 */ /* 0x000fe200078e3cff */
[----:B------:R-:W-:Y:S01]  /*22d0*/  STSM.16.M88.4 [R2+0x4000], R120 ;  /* 0x0040007802007844 */ /* 0x000fe20000000200 */
[----:B------:R-:W-:Y:S01]  /*22e0*/  F2FP.BF16.F32.PACK_AB R98, R101, R100 ;  /* 0x000000646562723e */ /* 0x000fe200000010ff */
[----:B------:R-:W-:Y:S01]  /*22f0*/  VOTEU.ANY UP0, P0 ;  /* 0x00000000003f7886 */ /* 0x000fe20000000100 */
[----:B------:R-:W-:Y:S01]  /*2300*/  F2FP.BF16.F32.PACK_AB R99, R103, R102 ;  /* 0x000000666763723e */ /* 0x000fe200000010ff */
[----:B------:R-:W-:Y:S01]  /*2310*/  STSM.16.M88.4 [R2+0x2000], R24 ;  /* 0x0020001802007844 */ /* 0x000fe20000000200 */
[----:B------:R-:W-:Y:S01]  /*2320*/  F2FP.BF16.F32.PACK_AB R129, R131, R130 ;  /* 0x000000828381723e */ /* 0x000fe200000010ff */
[----:B------:R-:W-:Y:S01]  /*2330*/  VIADD R4, R4, UR20 ;  /* 0x0000001404047c36 */ /* 0x000fe20008000000 */
[----:B------:R-:W-:Y:S01]  /*2340*/  F2FP.BF16.F32.PACK_AB R32, R33, R32 ;  /* 0x000000202120723e */ /* 0x000fe200000010ff */
[----:B------:R-:W-:Y:S01]  /*2350*/  STSM.16.M88.4 [R2+0x6000], R56 ;  /* 0x0060003802007844 */ /* 0x000fe20000000200 */
[----:B------:R-:W-:Y:S01]  /*2360*/  F2FP.BF16.F32.PACK_AB R130, R133, R132 ;  /* 0x000000848582723e */ /* 0x000fe200000010ff */
[----:B------:R-:W-:Y:S01]  /*2370*/  VOTEU.ANY UP1, P0 ;  /* 0x00000000003f7886 */ /* 0x000fe20000020100 */
[----:B------:R-:W-:Y:S01]  /*2380*/  F2FP.BF16.F32.PACK_AB R131, R135, R134 ;  /* 0x000000868783723e */ /* 0x000fe200000010ff */
[----:B------:R-:W-:Y:S01]  /*2390*/  STSM.16.M88.4 [R3], R96 ;  /* 0x0000006003007844 */ /* 0x000fe20000000200 */
[----:B------:R-:W-:Y:S01]  /*23a0*/  F2FP.BF16.F32.PACK_AB R33, R35, R34 ;  /* 0x000000222321723e */ /* 0x000fe200000010ff */
[----:B------:R-:W-:Y:S01]  /*23b0*/  @UP0 UMOV UR6, UR26 ;  /* 0x0000001a00060c82 */ /* 0x000fe20008000000 */
[----:B------:R-:W-:Y:S01]  /*23c0*/  F2FP.BF16.F32.PACK_AB R64, R65, R64 ;  /* 0x000000404140723e */ /* 0x000fe200000010ff */
[----:B------:R-:W-:Y:S01]  /*23d0*/  STSM.16.M88.4 [R3+0x4000], R128 ;  /* 0x0040008003007844 */ /* 0x000fe20000000200 */
[----:B------:R-:W-:Y:S01]  /*23e0*/  F2FP.BF16.F32.PACK_AB R104, R105, R104 ;  /* 0x000000686968723e */ /* 0x000fe200000010ff */
[----:B------:R-:W-:Y:S01]  /*23f0*/  @UP0 UMOV UR7, UR27 ;  /* 0x0000001b00070c82 */ /* 0x000fe20008000000 */
[----:B------:R-:W-:-:S02]  /*2400*/  F2FP.BF16.F32.PACK_AB R34, R37, R36 ;  /* 0x000000242522723e */ /* 0x000fc400000010ff */
[----:B------:R-:W-:Y:S02]  /*2410*/  F2FP.BF16.F32.PACK_AB R35, R39, R38 ;  /* 0x000000262723723e */ /* 0x000fe400000010ff */
[----:B------:R-:W-:Y:S02]  /*2420*/  F2FP.BF16.F32.PACK_AB R65, R67, R66 ;  /* 0x000000424341723e */ /* 0x000fe400000010ff */
[----:B------:R-:W-:Y:S01]  /*2430*/  F2FP.BF16.F32.PACK_AB R105, R107, R106 ;  /* 0x0000006a6b69723e */ /* 0x000fe200000010ff */
[----:B------:R-:W-:Y:S01]  /*2440*/  STSM.16.M88.4 [R3+0x2000], R32 ;  /* 0x0020002003007844 */ /* 0x000fe20000000200 */
[----:B------:R-:W-:Y:S02]  /*2450*/  F2FP.BF16.F32.PACK_AB R136, R137, R136 ;  /* 0x000000888988723e */ /* 0x000fe400000010ff */
[----:B------:R-:W-:Y:S02]  /*2460*/  F2FP.BF16.F32.PACK_AB R66, R69, R68 ;  /* 0x000000444542723e */ /* 0x000fe400000010ff */
[----:B------:R-:W-:-:S02]  /*2470*/  F2FP.BF16.F32.PACK_AB R67, R71, R70 ;  /* 0x000000464743723e */ /* 0x000fc400000010ff */
[----:B------:R-:W-:Y:S02]  /*2480*/  LOP3.LUT R0, R0, 0x60, RZ, 0x3c, !PT ;  /* 0x0000006000007812 */ /* 0x000fe400078e3cff */
[----:B------:R-:W-:Y:S01]  /*2490*/  F2FP.BF16.F32.PACK_AB R106, R109, R108 ;  /* 0x0000006c6d6a723e */ /* 0x000fe200000010ff */
[----:B------:R-:W-:Y:S01]  /*24a0*/  STSM.16.M88.4 [R3+0x6000], R64 ;  /* 0x0060004003007844 */ /* 0x000fe20000000200 */
[----:B------:R-:W-:Y:S01]  /*24b0*/  F2FP.BF16.F32.PACK_AB R107, R111, R110 ;  /* 0x0000006e6f6b723e */ /* 0x000fe200000010ff */
[----:B------:R-:W-:Y:S01]  /*24c0*/  VIADD R0, R0, UR20 ;  /* 0x0000001400007c36 */ /* 0x000fe20008000000 */
[----:B------:R-:W-:Y:S02]  /*24d0*/  F2FP.BF16.F32.PACK_AB R137, R139, R138 ;  /* 0x0000008a8b89723e */ /* 0x000fe400000010ff */
[----:B------:R-:W-:Y:S01]  /*24e0*/  F2FP.BF16.F32.PACK_AB R40, R41, R40 ;  /* 0x000000282928723e */ /* 0x000fe200000010ff */
[----:B------:R-:W-:Y:S01]  /*24f0*/  STSM.16.M88.4 [R4], R104 ;  /* 0x0000006804007844 */ /* 0x000fe20000000200 */
        /* <DEDUP_REMOVED lines=8> */
[----:B------:R-:W-:Y:S02]  /*2580*/  F2FP.BF16.F32.PACK_AB R73, R75, R74 ;  /* 0x0000004a4b49723e */ /* 0x000fe400000010ff */
[----:B------:R-:W-:Y:S01]  /*2590*/  F2FP.BF16.F32.PACK_AB R113, R115, R114 ;  /* 0x000000727371723e */ /* 0x000fe200000010ff */
[----:B------:R-:W-:Y:S01]  /*25a0*/  STSM.16.M88.4 [R4+0x2000], R40 ;  /* 0x0020002804007844 */ /* 0x000fe20000000200 */
[----:B------:R-:W-:Y:S02]  /*25b0*/  F2FP.BF16.F32.PACK_AB R144, R145, R144 ;  /* 0x000000909190723e */ /* 0x000fe400000010ff */
[----:B------:R-:W-:Y:S02]  /*25c0*/  F2FP.BF16.F32.PACK_AB R74, R77, R76 ;  /* 0x0000004c4d4a723e */ /* 0x000fe400000010ff */
[----:B------:R-:W-:Y:S02]  /*25d0*/  F2FP.BF16.F32.PACK_AB R75, R79, R78 ;  /* 0x0000004e4f4b723e */ /* 0x000fe400000010ff */
[----:B------:R-:W-:-:S02]  /*25e0*/  F2FP.BF16.F32.PACK_AB R114, R117, R116 ;  /* 0x000000747572723e */ /* 0x000fc400000010ff */
[----:B------:R-:W-:Y:S01]  /*25f0*/  F2FP.BF16.F32.PACK_AB R115, R119, R118 ;  /* 0x000000767773723e */ /* 0x000fe200000010ff */
[----:B------:R-:W-:Y:S01]  /*2600*/  STSM.16.M88.4 [R4+0x6000], R72 ;  /* 0x0060004804007844 */ /* 0x000fe20000000200 */
[----:B------:R-:W-:Y:S02]  /*2610*/  F2FP.BF16.F32.PACK_AB R145, R147, R146 ;  /* 0x000000929391723e */ /* 0x000fe400000010ff */
[----:B------:R-:W-:Y:S01]  /*2620*/  F2FP.BF16.F32.PACK_AB R48, R49, R48 ;  /* 0x000000303130723e */ /* 0x000fe200000010ff */
[----:B------:R-:W-:Y:S01]  /*2630*/  STSM.16.M88.4 [R0], R112 ;  /* 0x0000007000007844 */ /* 0x000fe20000000200 */
[----:B------:R-:W-:Y:S02]  /*2640*/  F2FP.BF16.F32.PACK_AB R146, R149, R148 ;  /* 0x000000949592723e */ /* 0x000fe400000010ff */
[----:B------:R-:W-:Y:S02]  /*2650*/  F2FP.BF16.F32.PACK_AB R147, R151, R150 ;  /* 0x000000969793723e */ /* 0x000fe400000010ff */
[----:B------:R-:W-:-:S02]  /*2660*/  F2FP.BF16.F32.PACK_AB R49, R51, R50 ;  /* 0x000000323331723e */ /* 0x000fc400000010ff */
[----:B------:R-:W-:Y:S01]  /*2670*/  F2FP.BF16.F32.PACK_AB R80, R81, R80 ;  /* 0x000000505150723e */ /* 0x000fe200000010ff */
[----:B------:R-:W-:Y:S01]  /*2680*/  STSM.16.M88.4 [R0+0x4000], R144 ;  /* 0x0040009000007844 */ /* 0x000fe20000000200 */
[----:B------:R-:W-:Y:S02]  /*2690*/  F2FP.BF16.F32.PACK_AB R50, R53, R52 ;  /* 0x000000343532723e */ /* 0x000fe400000010ff */
[----:B------:R-:W-:Y:S02]  /*26a0*/  F2FP.BF16.F32.PACK_AB R51, R55, R54 ;  /* 0x000000363733723e */ /* 0x000fe400000010ff */
[----:B------:R-:W-:Y:S02]  /*26b0*/  F2FP.BF16.F32.PACK_AB R81, R83, R82 ;  /* 0x000000525351723e */ /* 0x000fe400000010ff */
[----:B------:R-:W-:Y:S01]  /*26c0*/  F2FP.BF16.F32.PACK_AB R82, R85, R84 ;  /* 0x000000545552723e */ /* 0x000fe200000010ff */
[----:B------:R-:W-:Y:S01]  /*26d0*/  STSM.16.M88.4 [R0+0x2000], R48 ;  /* 0x0020003000007844 */ /* 0x000fe20000000200 */
[----:B------:R-:W-:-:S05]  /*26e0*/  F2FP.BF16.F32.PACK_AB R83, R87, R86 ;  /* 0x000000565753723e */ /* 0x000fca00000010ff */
[----:B------:R-:W-:Y:S01]  /*26f0*/  STSM.16.M88.4 [R0+0x6000], R80 ;  /* 0x0060005000007844 */ /* 0x000fe20000000200 */
[----:B------:R1:W-:Y:S06]  /*2700*/  MEMBAR.ALL.CTA ;  /* 0x0000000000007992 */ /* 0x0003ec0000008000 */
[----:B-1----:R-:W1:Y:S02]  /*2710*/  FENCE.VIEW.ASYNC.S ;  /* 0x00000000000073c6 */ /* 0x002e640000000000 */
[----:B-1----:R-:W-:Y:S06]  /*2720*/  BAR.SYNC.DEFER_BLOCKING 0x0 ;  /* 0x0000000000007b1d */ /* 0x002fec0000010000 */
[----:B------:R1:W-:Y:S01]  /*2730*/  @UP1 UTMASTG.2D [UR8], [UR6] ;  /* 0x00000008060013b5 */ /* 0x0003e20008008000 */
[----:B------:R0:W-:Y:S01]  /*2740*/  UTMACMDFLUSH ;  /* 0x00000000000079b7 */ /* 0x0001e20000000000 */
[----:B------:R-:W-:-:S04]  /*2750*/  DEPBAR.LE SB0, 0x0 ;  /* 0x000080000000791a */ /* 0x000fc80000000000 */
[----:B------:R-:W-:Y:S06]  /*2760*/  BAR.SYNC.DEFER_BLOCKING 0x0 ;  /* 0x0000000000007b1d */ /* 0x000fec0000010000 */
[----:B-1----:R-:W-:Y:S05]  /*2770*/  EXIT ;  /* 0x000000000000794d */ /* 0x002fea0003800000 */
.L_x_48:
[----:B------:R-:W1:Y:S02]  /*2780*/  SYNCS.PHASECHK.TRANS64.TRYWAIT P0, [UR34+0x8000], R2 ;  /* 0x00800002ff0075a7 */ /* 0x000e640008000162 */
[----:B-1----:R-:W-:Y:S05]  /*2790*/  @!P0 BRA `(.L_x_48) ;  /* 0xfffffffc00f88947 */ /* 0x002fea000383ffff */
[----:B------:R-:W-:Y:S05]  /*27a0*/  BRA `(.L_x_50) ;  /* 0xfffffff400bc7947 */ /* 0x000fea000383ffff */
.L_x_51:
[----:B------:R-:W-:-:S00]  /*27b0*/  BRA `(.L_x_51) ;  /* 0xfffffffc00fc7947 */ /* 0x000fc0000383ffff */
[----:B------:R-:W-:-:S00]  /*27c0*/  NOP ;  /* 0x0000000000007918 */ /* 0x000fc00000000000 */
        /* <DEDUP_REMOVED lines=11> */
.L_x_52:


//--------------------- .nv.shared.gluon_wgmma    --------------------------
	.section	.nv.shared.gluon_wgmma,"aw",@nobits
	.sectionflags	@""
	.align	16
	.zero		1024


//--------------------- .nv.shared.reserved.0     --------------------------
	.section	.nv.shared.reserved.0,"aw",@nobits
	.weak		__nv_reservedSMEM_offset_0_alias
	.size		__nv_reservedSMEM_offset_0_alias, 0, 0
	.other		__nv_reservedSMEM_offset_0_alias,@"STO_CUDA_RESERVED_SHARED STV_DEFAULT"
__nv_reservedSMEM_offset_0_alias:
	.zero		0


//--------------------- .nv.constant0.gluon_wgmma --------------------------
	.section	.nv.constant0.gluon_wgmma,"a",@progbits
	.sectionflags	@""
	.align	4
.nv.constant0.gluon_wgmma:
	.zero		608


//--------------------- SYMBOLS --------------------------

	.type		.nv.reservedSmem.offset0,@object
	.size		.nv.reservedSmem.offset0,0x4
